//
// Generated by NVIDIA NVVM Compiler
//
// Compiler Build ID: CL-36424714
// Cuda compilation tools, release 13.0, V13.0.88
// Based on NVVM 20.0.0
//

.version 9.0
.target sm_100
.address_size 64

	// .globl	_Z19naive_matmul_kernelPK6__halfS1_Pfiii

.visible .entry _Z19naive_matmul_kernelPK6__halfS1_Pfiii(
	.param .u64 .ptr .align 1 _Z19naive_matmul_kernelPK6__halfS1_Pfiii_param_0,
	.param .u64 .ptr .align 1 _Z19naive_matmul_kernelPK6__halfS1_Pfiii_param_1,
	.param .u64 .ptr .align 1 _Z19naive_matmul_kernelPK6__halfS1_Pfiii_param_2,
	.param .u32 _Z19naive_matmul_kernelPK6__halfS1_Pfiii_param_3,
	.param .u32 _Z19naive_matmul_kernelPK6__halfS1_Pfiii_param_4,
	.param .u32 _Z19naive_matmul_kernelPK6__halfS1_Pfiii_param_5
)
{
	.reg .pred 	%p<13>;
	.reg .b16 	%rs<31>;
	.reg .b32 	%r<41>;
	.reg .b32 	%f<68>;
	.reg .b64 	%rd<53>;

	ld.param.u64 	%rd7, [_Z19naive_matmul_kernelPK6__halfS1_Pfiii_param_0];
	ld.param.u64 	%rd8, [_Z19naive_matmul_kernelPK6__halfS1_Pfiii_param_1];
	ld.param.u64 	%rd6, [_Z19naive_matmul_kernelPK6__halfS1_Pfiii_param_2];
	ld.param.u32 	%r20, [_Z19naive_matmul_kernelPK6__halfS1_Pfiii_param_3];
	ld.param.u32 	%r18, [_Z19naive_matmul_kernelPK6__halfS1_Pfiii_param_4];
	ld.param.u32 	%r19, [_Z19naive_matmul_kernelPK6__halfS1_Pfiii_param_5];
	cvta.to.global.u64 	%rd1, %rd8;
	cvta.to.global.u64 	%rd2, %rd7;
	mov.u32 	%r21, %ctaid.y;
	mov.u32 	%r22, %ntid.y;
	mov.u32 	%r23, %tid.y;
	mad.lo.s32 	%r1, %r21, %r22, %r23;
	mov.u32 	%r24, %ctaid.x;
	mov.u32 	%r25, %ntid.x;
	mov.u32 	%r26, %tid.x;
	mad.lo.s32 	%r2, %r24, %r25, %r26;
	setp.ge.s32 	%p1, %r1, %r20;
	setp.ge.s32 	%p2, %r2, %r18;
	or.pred  	%p3, %p1, %p2;
	@%p3 bra 	$L__BB0_14;
	setp.lt.s32 	%p4, %r19, 1;
	mov.f32 	%f67, 0f00000000;
	@%p4 bra 	$L__BB0_13;
	mul.lo.s32 	%r3, %r19, %r1;
	and.b32  	%r4, %r19, 7;
	setp.lt.u32 	%p5, %r19, 8;
	mov.f32 	%f67, 0f00000000;
	mov.b32 	%r39, 0;
	@%p5 bra 	$L__BB0_5;
	and.b32  	%r39, %r19, 2147483640;
	neg.s32 	%r37, %r39;
	shl.b32 	%r7, %r18, 3;
	mul.wide.u32 	%rd9, %r3, 2;
	add.s64 	%rd10, %rd9, %rd2;
	add.s64 	%rd52, %rd10, 8;
	mov.f32 	%f67, 0f00000000;
	mul.wide.s32 	%rd13, %r18, 2;
	mov.u32 	%r36, %r2;
$L__BB0_4:
	.pragma "nounroll";
	ld.global.u16 	%rs1, [%rd52+-8];
	// begin inline asm
	{  cvt.f32.f16 %f17, %rs1;}

	// end inline asm
	mul.wide.s32 	%rd11, %r36, 2;
	add.s64 	%rd12, %rd1, %rd11;
	ld.global.u16 	%rs2, [%rd12];
	// begin inline asm
	{  cvt.f32.f16 %f18, %rs2;}

	// end inline asm
	fma.rn.f32 	%f33, %f17, %f18, %f67;
	ld.global.u16 	%rs3, [%rd52+-6];
	// begin inline asm
	{  cvt.f32.f16 %f19, %rs3;}

	// end inline asm
	add.s64 	%rd14, %rd12, %rd13;
	ld.global.u16 	%rs4, [%rd14];
	// begin inline asm
	{  cvt.f32.f16 %f20, %rs4;}

	// end inline asm
	fma.rn.f32 	%f34, %f19, %f20, %f33;
	ld.global.u16 	%rs5, [%rd52+-4];
	// begin inline asm
	{  cvt.f32.f16 %f21, %rs5;}

	// end inline asm
	add.s64 	%rd15, %rd14, %rd13;
	ld.global.u16 	%rs6, [%rd15];
	// begin inline asm
	{  cvt.f32.f16 %f22, %rs6;}

	// end inline asm
	fma.rn.f32 	%f35, %f21, %f22, %f34;
	ld.global.u16 	%rs7, [%rd52+-2];
	// begin inline asm
	{  cvt.f32.f16 %f23, %rs7;}

	// end inline asm
	add.s64 	%rd16, %rd15, %rd13;
	ld.global.u16 	%rs8, [%rd16];
	// begin inline asm
	{  cvt.f32.f16 %f24, %rs8;}

	// end inline asm
	fma.rn.f32 	%f36, %f23, %f24, %f35;
	ld.global.u16 	%rs9, [%rd52];
	// begin inline asm
	{  cvt.f32.f16 %f25, %rs9;}

	// end inline asm
	add.s64 	%rd17, %rd16, %rd13;
	ld.global.u16 	%rs10, [%rd17];
	// begin inline asm
	{  cvt.f32.f16 %f26, %rs10;}

	// end inline asm
	fma.rn.f32 	%f37, %f25, %f26, %f36;
	ld.global.u16 	%rs11, [%rd52+2];
	// begin inline asm
	{  cvt.f32.f16 %f27, %rs11;}

	// end inline asm
	add.s64 	%rd18, %rd17, %rd13;
	ld.global.u16 	%rs12, [%rd18];
	// begin inline asm
	{  cvt.f32.f16 %f28, %rs12;}

	// end inline asm
	fma.rn.f32 	%f38, %f27, %f28, %f37;
	ld.global.u16 	%rs13, [%rd52+4];
	// begin inline asm
	{  cvt.f32.f16 %f29, %rs13;}

	// end inline asm
	add.s64 	%rd19, %rd18, %rd13;
	ld.global.u16 	%rs14, [%rd19];
	// begin inline asm
	{  cvt.f32.f16 %f30, %rs14;}

	// end inline asm
	fma.rn.f32 	%f39, %f29, %f30, %f38;
	ld.global.u16 	%rs15, [%rd52+6];
	// begin inline asm
	{  cvt.f32.f16 %f31, %rs15;}

	// end inline asm
	add.s64 	%rd20, %rd19, %rd13;
	ld.global.u16 	%rs16, [%rd20];
	// begin inline asm
	{  cvt.f32.f16 %f32, %rs16;}

	// end inline asm
	fma.rn.f32 	%f67, %f31, %f32, %f39;
	add.s32 	%r37, %r37, 8;
	add.s32 	%r36, %r36, %r7;
	add.s64 	%rd52, %rd52, 16;
	setp.ne.s32 	%p6, %r37, 0;
	@%p6 bra 	$L__BB0_4;
$L__BB0_5:
	setp.eq.s32 	%p7, %r4, 0;
	@%p7 bra 	$L__BB0_13;
	and.b32  	%r13, %r19, 3;
	setp.lt.u32 	%p8, %r4, 4;
	@%p8 bra 	$L__BB0_8;
	add.s32 	%r28, %r39, %r3;
	mul.wide.u32 	%rd21, %r28, 2;
	add.s64 	%rd22, %rd2, %rd21;
	ld.global.u16 	%rs17, [%rd22];
	// begin inline asm
	{  cvt.f32.f16 %f41, %rs17;}

	// end inline asm
	mad.lo.s32 	%r29, %r39, %r18, %r2;
	mul.wide.s32 	%rd23, %r29, 2;
	add.s64 	%rd24, %rd1, %rd23;
	ld.global.u16 	%rs18, [%rd24];
	// begin inline asm
	{  cvt.f32.f16 %f42, %rs18;}

	// end inline asm
	fma.rn.f32 	%f49, %f41, %f42, %f67;
	cvt.u64.u32 	%rd25, %r3;
	cvt.u64.u32 	%rd26, %r39;
	add.s64 	%rd27, %rd26, %rd25;
	shl.b64 	%rd28, %rd27, 1;
	add.s64 	%rd29, %rd2, %rd28;
	ld.global.u16 	%rs19, [%rd29+2];
	// begin inline asm
	{  cvt.f32.f16 %f43, %rs19;}

	// end inline asm
	mul.wide.s32 	%rd30, %r18, 2;
	add.s64 	%rd31, %rd24, %rd30;
	ld.global.u16 	%rs20, [%rd31];
	// begin inline asm
	{  cvt.f32.f16 %f44, %rs20;}

	// end inline asm
	fma.rn.f32 	%f50, %f43, %f44, %f49;
	ld.global.u16 	%rs21, [%rd29+4];
	// begin inline asm
	{  cvt.f32.f16 %f45, %rs21;}

	// end inline asm
	add.s64 	%rd32, %rd31, %rd30;
	ld.global.u16 	%rs22, [%rd32];
	// begin inline asm
	{  cvt.f32.f16 %f46, %rs22;}

	// end inline asm
	fma.rn.f32 	%f51, %f45, %f46, %f50;
	ld.global.u16 	%rs23, [%rd29+6];
	// begin inline asm
	{  cvt.f32.f16 %f47, %rs23;}

	// end inline asm
	add.s64 	%rd33, %rd32, %rd30;
	ld.global.u16 	%rs24, [%rd33];
	// begin inline asm
	{  cvt.f32.f16 %f48, %rs24;}

	// end inline asm
	fma.rn.f32 	%f67, %f47, %f48, %f51;
	add.s32 	%r39, %r39, 4;
$L__BB0_8:
	setp.eq.s32 	%p9, %r13, 0;
	@%p9 bra 	$L__BB0_13;
	setp.eq.s32 	%p10, %r13, 1;
	@%p10 bra 	$L__BB0_11;
	add.s32 	%r30, %r39, %r3;
	mul.wide.u32 	%rd34, %r30, 2;
	add.s64 	%rd35, %rd2, %rd34;
	ld.global.u16 	%rs25, [%rd35];
	// begin inline asm
	{  cvt.f32.f16 %f53, %rs25;}

	// end inline asm
	mad.lo.s32 	%r31, %r39, %r18, %r2;
	mul.wide.s32 	%rd36, %r31, 2;
	add.s64 	%rd37, %rd1, %rd36;
	ld.global.u16 	%rs26, [%rd37];
	// begin inline asm
	{  cvt.f32.f16 %f54, %rs26;}

	// end inline asm
	fma.rn.f32 	%f57, %f53, %f54, %f67;
	cvt.u64.u32 	%rd38, %r3;
	cvt.u64.u32 	%rd39, %r39;
	add.s64 	%rd40, %rd39, %rd38;
	shl.b64 	%rd41, %rd40, 1;
	add.s64 	%rd42, %rd2, %rd41;
	ld.global.u16 	%rs27, [%rd42+2];
	// begin inline asm
	{  cvt.f32.f16 %f55, %rs27;}

	// end inline asm
	mul.wide.s32 	%rd43, %r18, 2;
	add.s64 	%rd44, %rd37, %rd43;
	ld.global.u16 	%rs28, [%rd44];
	// begin inline asm
	{  cvt.f32.f16 %f56, %rs28;}

	// end inline asm
	fma.rn.f32 	%f67, %f55, %f56, %f57;
	add.s32 	%r39, %r39, 2;
$L__BB0_11:
	and.b32  	%r32, %r19, 1;
	setp.eq.b32 	%p11, %r32, 1;
	not.pred 	%p12, %p11;
	@%p12 bra 	$L__BB0_13;
	add.s32 	%r33, %r39, %r3;
	mul.wide.u32 	%rd45, %r33, 2;
	add.s64 	%rd46, %rd2, %rd45;
	ld.global.u16 	%rs29, [%rd46];
	// begin inline asm
	{  cvt.f32.f16 %f58, %rs29;}

	// end inline asm
	mad.lo.s32 	%r34, %r39, %r18, %r2;
	mul.wide.s32 	%rd47, %r34, 2;
	add.s64 	%rd48, %rd1, %rd47;
	ld.global.u16 	%rs30, [%rd48];
	// begin inline asm
	{  cvt.f32.f16 %f59, %rs30;}

	// end inline asm
	fma.rn.f32 	%f67, %f58, %f59, %f67;
$L__BB0_13:
	mad.lo.s32 	%r35, %r18, %r1, %r2;
	cvta.to.global.u64 	%rd49, %rd6;
	mul.wide.s32 	%rd50, %r35, 4;
	add.s64 	%rd51, %rd49, %rd50;
	st.global.f32 	[%rd51], %f67;
$L__BB0_14:
	ret;

}
	// .globl	_Z25tensor_core_matmul_kernelPK6__halfS1_Pfiii
.visible .entry _Z25tensor_core_matmul_kernelPK6__halfS1_Pfiii(
	.param .u64 .ptr .align 1 _Z25tensor_core_matmul_kernelPK6__halfS1_Pfiii_param_0,
	.param .u64 .ptr .align 1 _Z25tensor_core_matmul_kernelPK6__halfS1_Pfiii_param_1,
	.param .u64 .ptr .align 1 _Z25tensor_core_matmul_kernelPK6__halfS1_Pfiii_param_2,
	.param .u32 _Z25tensor_core_matmul_kernelPK6__halfS1_Pfiii_param_3,
	.param .u32 _Z25tensor_core_matmul_kernelPK6__halfS1_Pfiii_param_4,
	.param .u32 _Z25tensor_core_matmul_kernelPK6__halfS1_Pfiii_param_5
)
{
	.reg .pred 	%p<9>;
	.reg .b32 	%r<150>;
	.reg .b32 	%f<125>;
	.reg .b64 	%rd<56>;

	ld.param.u32 	%r32, [_Z25tensor_core_matmul_kernelPK6__halfS1_Pfiii_param_3];
	ld.param.u32 	%r30, [_Z25tensor_core_matmul_kernelPK6__halfS1_Pfiii_param_4];
	ld.param.u32 	%r31, [_Z25tensor_core_matmul_kernelPK6__halfS1_Pfiii_param_5];
	mov.u32 	%r33, %ctaid.x;
	mov.u32 	%r34, %nctaid.x;
	mad.lo.s32 	%r35, %r33, %r34, %r33;
	shr.u32 	%r36, %r35, 5;
	shr.s32 	%r37, %r32, 31;
	shr.u32 	%r38, %r37, 28;
	add.s32 	%r39, %r32, %r38;
	shr.s32 	%r40, %r39, 4;
	div.s32 	%r2, %r36, %r40;
	mul.lo.s32 	%r41, %r2, %r40;
	sub.s32 	%r1, %r36, %r41;
	shr.s32 	%r42, %r30, 31;
	shr.u32 	%r43, %r42, 28;
	add.s32 	%r44, %r30, %r43;
	shr.s32 	%r45, %r44, 4;
	setp.ge.s32 	%p1, %r2, %r45;
	setp.lt.s32 	%p2, %r32, -15;
	or.pred  	%p3, %p2, %p1;
	@%p3 bra 	$L__BB1_9;
	shr.s32 	%r46, %r31, 31;
	shr.u32 	%r47, %r46, 28;
	add.s32 	%r48, %r31, %r47;
	shr.s32 	%r9, %r48, 4;
	setp.gt.s32 	%p4, %r31, 15;
	mov.f32 	%f117, 0f00000000;
	mov.f32 	%f118, %f117;
	mov.f32 	%f119, %f117;
	mov.f32 	%f120, %f117;
	mov.f32 	%f121, %f117;
	mov.f32 	%f122, %f117;
	mov.f32 	%f123, %f117;
	mov.f32 	%f124, %f117;
	@%p4 bra 	$L__BB1_2;
	bra.uni 	$L__BB1_8;
$L__BB1_2:
	mul.lo.s32 	%r50, %r31, %r1;
	shl.b32 	%r51, %r50, 4;
	cvt.s64.s32 	%rd1, %r51;
	add.s32 	%r52, %r9, -1;
	and.b32  	%r3, %r9, 3;
	setp.lt.u32 	%p5, %r52, 3;
	mov.b32 	%r147, 0;
	mov.f32 	%f117, 0f00000000;
	mov.f32 	%f118, %f117;
	mov.f32 	%f119, %f117;
	mov.f32 	%f120, %f117;
	mov.f32 	%f121, %f117;
	mov.f32 	%f122, %f117;
	mov.f32 	%f123, %f117;
	mov.f32 	%f124, %f117;
	@%p5 bra 	$L__BB1_5;
	and.b32  	%r147, %r9, 134217724;
	neg.s32 	%r146, %r147;
	mul.lo.s32 	%r145, %r30, 48;
	shl.b32 	%r144, %r30, 5;
	shl.b32 	%r143, %r30, 4;
	mov.f32 	%f117, 0f00000000;
	mov.b32 	%r141, 0;
	mov.u32 	%r142, %r141;
$L__BB1_4:
	ld.param.u64 	%rd52, [_Z25tensor_core_matmul_kernelPK6__halfS1_Pfiii_param_1];
	ld.param.u64 	%rd50, [_Z25tensor_core_matmul_kernelPK6__halfS1_Pfiii_param_0];
	cvt.u64.u32 	%rd8, %r141;
	add.s64 	%rd9, %rd8, %rd1;
	cvta.to.global.u64 	%rd10, %rd50;
	shl.b64 	%rd11, %rd9, 1;
	add.s64 	%rd12, %rd10, %rd11;
	wmma.load.a.sync.aligned.row.m16n16k16.global.f16 	{%r54, %r55, %r56, %r57, %r58, %r59, %r60, %r61}, [%rd12], %r31;
	cvt.s64.s32 	%rd13, %r142;
	shl.b32 	%r62, %r2, 4;
	cvt.s64.s32 	%rd14, %r62;
	add.s64 	%rd15, %rd13, %rd14;
	cvta.to.global.u64 	%rd16, %rd52;
	shl.b64 	%rd17, %rd15, 1;
	add.s64 	%rd18, %rd16, %rd17;
	wmma.load.b.sync.aligned.row.m16n16k16.global.f16 	{%r63, %r64, %r65, %r66, %r67, %r68, %r69, %r70}, [%rd18], %r30;
	wmma.mma.sync.aligned.row.row.m16n16k16.f32.f32 {%f61, %f62, %f63, %f64, %f65, %f66, %f67, %f68}, {%r54, %r55, %r56, %r57, %r58, %r59, %r60, %r61}, {%r63, %r64, %r65, %r66, %r67, %r68, %r69, %r70}, {%f124, %f123, %f122, %f121, %f120, %f119, %f118, %f117};
	add.s64 	%rd19, %rd12, 32;
	wmma.load.a.sync.aligned.row.m16n16k16.global.f16 	{%r71, %r72, %r73, %r74, %r75, %r76, %r77, %r78}, [%rd19], %r31;
	cvt.s64.s32 	%rd20, %r143;
	add.s64 	%rd21, %rd20, %rd14;
	shl.b64 	%rd22, %rd21, 1;
	add.s64 	%rd23, %rd16, %rd22;
	wmma.load.b.sync.aligned.row.m16n16k16.global.f16 	{%r79, %r80, %r81, %r82, %r83, %r84, %r85, %r86}, [%rd23], %r30;
	wmma.mma.sync.aligned.row.row.m16n16k16.f32.f32 {%f69, %f70, %f71, %f72, %f73, %f74, %f75, %f76}, {%r71, %r72, %r73, %r74, %r75, %r76, %r77, %r78}, {%r79, %r80, %r81, %r82, %r83, %r84, %r85, %r86}, {%f61, %f62, %f63, %f64, %f65, %f66, %f67, %f68};
	add.s64 	%rd24, %rd12, 64;
	wmma.load.a.sync.aligned.row.m16n16k16.global.f16 	{%r87, %r88, %r89, %r90, %r91, %r92, %r93, %r94}, [%rd24], %r31;
	cvt.s64.s32 	%rd25, %r144;
	add.s64 	%rd26, %rd25, %rd14;
	shl.b64 	%rd27, %rd26, 1;
	add.s64 	%rd28, %rd16, %rd27;
	wmma.load.b.sync.aligned.row.m16n16k16.global.f16 	{%r95, %r96, %r97, %r98, %r99, %r100, %r101, %r102}, [%rd28], %r30;
	wmma.mma.sync.aligned.row.row.m16n16k16.f32.f32 {%f77, %f78, %f79, %f80, %f81, %f82, %f83, %f84}, {%r87, %r88, %r89, %r90, %r91, %r92, %r93, %r94}, {%r95, %r96, %r97, %r98, %r99, %r100, %r101, %r102}, {%f69, %f70, %f71, %f72, %f73, %f74, %f75, %f76};
	add.s64 	%rd29, %rd12, 96;
	wmma.load.a.sync.aligned.row.m16n16k16.global.f16 	{%r103, %r104, %r105, %r106, %r107, %r108, %r109, %r110}, [%rd29], %r31;
	cvt.s64.s32 	%rd30, %r145;
	add.s64 	%rd31, %rd30, %rd14;
	shl.b64 	%rd32, %rd31, 1;
	add.s64 	%rd33, %rd16, %rd32;
	wmma.load.b.sync.aligned.row.m16n16k16.global.f16 	{%r111, %r112, %r113, %r114, %r115, %r116, %r117, %r118}, [%rd33], %r30;
	wmma.mma.sync.aligned.row.row.m16n16k16.f32.f32 {%f124, %f123, %f122, %f121, %f120, %f119, %f118, %f117}, {%r103, %r104, %r105, %r106, %r107, %r108, %r109, %r110}, {%r111, %r112, %r113, %r114, %r115, %r116, %r117, %r118}, {%f77, %f78, %f79, %f80, %f81, %f82, %f83, %f84};
	add.s32 	%r146, %r146, 4;
	shl.b32 	%r119, %r30, 6;
	add.s32 	%r145, %r145, %r119;
	add.s32 	%r144, %r144, %r119;
	add.s32 	%r143, %r143, %r119;
	add.s32 	%r142, %r142, %r119;
	add.s32 	%r141, %r141, 64;
	setp.ne.s32 	%p6, %r146, 0;
	@%p6 bra 	$L__BB1_4;
$L__BB1_5:
	setp.eq.s32 	%p7, %r3, 0;
	@%p7 bra 	$L__BB1_8;
	ld.param.u64 	%rd51, [_Z25tensor_core_matmul_kernelPK6__halfS1_Pfiii_param_0];
	mul.lo.s32 	%r120, %r147, %r30;
	shl.b32 	%r149, %r120, 4;
	shl.b32 	%r24, %r30, 4;
	mul.wide.u32 	%rd34, %r147, 32;
	shl.b64 	%rd35, %rd1, 1;
	add.s64 	%rd36, %rd34, %rd35;
	cvta.to.global.u64 	%rd37, %rd51;
	add.s64 	%rd55, %rd37, %rd36;
	neg.s32 	%r148, %r3;
$L__BB1_7:
	.pragma "nounroll";
	ld.param.u64 	%rd53, [_Z25tensor_core_matmul_kernelPK6__halfS1_Pfiii_param_1];
	wmma.load.a.sync.aligned.row.m16n16k16.global.f16 	{%r121, %r122, %r123, %r124, %r125, %r126, %r127, %r128}, [%rd55], %r31;
	cvt.s64.s32 	%rd38, %r149;
	shl.b32 	%r129, %r2, 4;
	cvt.s64.s32 	%rd39, %r129;
	add.s64 	%rd40, %rd38, %rd39;
	cvta.to.global.u64 	%rd41, %rd53;
	shl.b64 	%rd42, %rd40, 1;
	add.s64 	%rd43, %rd41, %rd42;
	wmma.load.b.sync.aligned.row.m16n16k16.global.f16 	{%r130, %r131, %r132, %r133, %r134, %r135, %r136, %r137}, [%rd43], %r30;
	wmma.mma.sync.aligned.row.row.m16n16k16.f32.f32 {%f124, %f123, %f122, %f121, %f120, %f119, %f118, %f117}, {%r121, %r122, %r123, %r124, %r125, %r126, %r127, %r128}, {%r130, %r131, %r132, %r133, %r134, %r135, %r136, %r137}, {%f124, %f123, %f122, %f121, %f120, %f119, %f118, %f117};
	add.s32 	%r149, %r149, %r24;
	add.s64 	%rd55, %rd55, 32;
	add.s32 	%r148, %r148, 1;
	setp.ne.s32 	%p8, %r148, 0;
	@%p8 bra 	$L__BB1_7;
$L__BB1_8:
	ld.param.u64 	%rd54, [_Z25tensor_core_matmul_kernelPK6__halfS1_Pfiii_param_2];
	mul.lo.s32 	%r138, %r30, %r1;
	shl.b32 	%r139, %r138, 4;
	cvt.s64.s32 	%rd44, %r139;
	shl.b32 	%r140, %r2, 4;
	cvt.s64.s32 	%rd45, %r140;
	add.s64 	%rd46, %rd45, %rd44;
	cvta.to.global.u64 	%rd47, %rd54;
	shl.b64 	%rd48, %rd46, 2;
	add.s64 	%rd49, %rd47, %rd48;
	wmma.store.d.sync.aligned.row.m16n16k16.global.f32 	[%rd49], {%f124, %f123, %f122, %f121, %f120, %f119, %f118, %f117}, %r30;
$L__BB1_9:
	ret;

}


// ===== COMPILED SASS (sm_100) =====

	.target	sm_100

	.elftype	@"ET_EXEC"


//--------------------- .note.nv.tkinfo           --------------------------
	.section	.note.nv.tkinfo,"",@"SHT_NOTE"
	.sectionflags	@"SHF_NOTE_NV_TKINFO"
	.tkinfo
        /*0018*/ 	.word	0x00000002
        /*0030*/ 	.string	""
        /*0030*/ 	.string	"ptxas"
        /*0030*/ 	.string	"Cuda compilation tools, release 13.0, V13.0.88"
        /*0030*/ 	.string	"Build cuda_13.0.r13.0/compiler.36424714_0"
        /*0030*/ 	.string	"-arch sm_100 -m 64 "



//--------------------- .note.nv.cuinfo           --------------------------
	.section	.note.nv.cuinfo,"",@"SHT_NOTE"
	.sectionflags	@"SHF_NOTE_NV_CUINFO"
        /*0018*/ 	.short	0x0002
        /*001a*/ 	.short	0x0064
        /*001c*/ 	.short	0x0082
	.zero		2


//--------------------- .nv.info                  --------------------------
	.section	.nv.info,"",@"SHT_CUDA_INFO"
	.align	4


	//----- nvinfo : EIATTR_REGCOUNT
	.align		4
        /*0000*/ 	.byte	0x04, 0x2f
        /*0002*/ 	.short	(.L_1 - .L_0)
	.align		4
.L_0:
        /*0004*/ 	.word	index@(_Z19naive_matmul_kernelPK6__halfS1_Pfiii)
        /*0008*/ 	.word	0x0000001f


	//----- nvinfo : EIATTR_FRAME_SIZE
	.align		4
.L_1:
        /*000c*/ 	.byte	0x04, 0x11
        /*000e*/ 	.short	(.L_3 - .L_2)
	.align		4
.L_2:
        /*0010*/ 	.word	index@(_Z19naive_matmul_kernelPK6__halfS1_Pfiii)
        /*0014*/ 	.word	0x00000000


	//----- nvinfo : EIATTR_REGCOUNT
	.align		4
.L_3:
        /*0018*/ 	.byte	0x04, 0x2f
        /*001a*/ 	.short	(.L_5 - .L_4)
	.align		4
.L_4:
        /*001c*/ 	.word	index@(_Z25tensor_core_matmul_kernelPK6__halfS1_Pfiii)
        /*0020*/ 	.word	0x00000020


	//----- nvinfo : EIATTR_FRAME_SIZE
	.align		4
.L_5:
        /*0024*/ 	.byte	0x04, 0x11
        /*0026*/ 	.short	(.L_7 - .L_6)
	.align		4
.L_6:
        /*0028*/ 	.word	index@(_Z25tensor_core_matmul_kernelPK6__halfS1_Pfiii)
        /*002c*/ 	.word	0x00000000


	//----- nvinfo : EIATTR_MIN_STACK_SIZE
	.align		4
.L_7:
        /*0030*/ 	.byte	0x04, 0x12
        /*0032*/ 	.short	(.L_9 - .L_8)
	.align		4
.L_8:
        /*0034*/ 	.word	index@(_Z25tensor_core_matmul_kernelPK6__halfS1_Pfiii)
        /*0038*/ 	.word	0x00000000


	//----- nvinfo : EIATTR_MIN_STACK_SIZE
	.align		4
.L_9:
        /*003c*/ 	.byte	0x04, 0x12
        /*003e*/ 	.short	(.L_11 - .L_10)
	.align		4
.L_10:
        /*0040*/ 	.word	index@(_Z19naive_matmul_kernelPK6__halfS1_Pfiii)
        /*0044*/ 	.word	0x00000000
.L_11:


//--------------------- .nv.compat                --------------------------
	.section	.nv.compat,"",@"SHT_CUDA_COMPAT_INFO"
	.align	4
        /*0000*/ 	.byte	0x02, 0x09, 0x00, 0x00, 0x02, 0x02, 0x01, 0x00, 0x02, 0x05, 0x05, 0x00, 0x03, 0x07, 0x01, 0x01
        /*0010*/ 	.byte	0x02, 0x03, 0x00, 0x00, 0x02, 0x06, 0x01, 0x00, 0x04, 0x0b, 0x08, 0x00, 0x09, 0x00, 0x00, 0x00
        /*0020*/ 	.byte	0x00, 0x00, 0x00, 0x00


//--------------------- .nv.info._Z25tensor_core_matmul_kernelPK6__halfS1_Pfiii --------------------------
	.section	.nv.info._Z25tensor_core_matmul_kernelPK6__halfS1_Pfiii,"",@"SHT_CUDA_INFO"
	.sectionflags	@""
	.align	4


	//----- nvinfo : EIATTR_CUDA_API_VERSION
	.align		4
        /*0000*/ 	.byte	0x04, 0x37
        /*0002*/ 	.short	(.L_13 - .L_12)
.L_12:
        /*0004*/ 	.word	0x00000082


	//----- nvinfo : EIATTR_KPARAM_INFO
	.align		4
.L_13:
        /*0008*/ 	.byte	0x04, 0x17
        /*000a*/ 	.short	(.L_15 - .L_14)
.L_14:
        /*000c*/ 	.word	0x00000000
        /*0010*/ 	.short	0x0005
        /*0012*/ 	.short	0x0020
        /*0014*/ 	.byte	0x00, 0xf0, 0x11, 0x00


	//----- nvinfo : EIATTR_KPARAM_INFO
	.align		4
.L_15:
        /*0018*/ 	.byte	0x04, 0x17
        /*001a*/ 	.short	(.L_17 - .L_16)
.L_16:
        /*001c*/ 	.word	0x00000000
        /*0020*/ 	.short	0x0004
        /*0022*/ 	.short	0x001c
        /*0024*/ 	.byte	0x00, 0xf0, 0x11, 0x00


	//----- nvinfo : EIATTR_KPARAM_INFO
	.align		4
.L_17:
        /*0028*/ 	.byte	0x04, 0x17
        /*002a*/ 	.short	(.L_19 - .L_18)
.L_18:
        /*002c*/ 	.word	0x00000000
        /*0030*/ 	.short	0x0003
        /*0032*/ 	.short	0x0018
        /*0034*/ 	.byte	0x00, 0xf0, 0x11, 0x00


	//----- nvinfo : EIATTR_KPARAM_INFO
	.align		4
.L_19:
        /*0038*/ 	.byte	0x04, 0x17
        /*003a*/ 	.short	(.L_21 - .L_20)
.L_20:
        /*003c*/ 	.word	0x00000000
        /*0040*/ 	.short	0x0002
        /*0042*/ 	.short	0x0010
        /*0044*/ 	.byte	0x00, 0xf5, 0x21, 0x00


	//----- nvinfo : EIATTR_KPARAM_INFO
	.align		4
.L_21:
        /*0048*/ 	.byte	0x04, 0x17
        /*004a*/ 	.short	(.L_23 - .L_22)
.L_22:
        /*004c*/ 	.word	0x00000000
        /*0050*/ 	.short	0x0001
        /*0052*/ 	.short	0x0008
        /*0054*/ 	.byte	0x00, 0xf5, 0x21, 0x00


	//----- nvinfo : EIATTR_KPARAM_INFO
	.align		4
.L_23:
        /*0058*/ 	.byte	0x04, 0x17
        /*005a*/ 	.short	(.L_25 - .L_24)
.L_24:
        /*005c*/ 	.word	0x00000000
        /*0060*/ 	.short	0x0000
        /*0062*/ 	.short	0x0000
        /*0064*/ 	.byte	0x00, 0xf5, 0x21, 0x00


	//----- nvinfo : EIATTR_SPARSE_MMA_MASK
	.align		4
.L_25:
        /*0068*/ 	.byte	0x03, 0x50
        /*006a*/ 	.short	0x0000


	//----- nvinfo : EIATTR_WMMA_USED
	.align		4
        /*006c*/ 	.byte	0x01, 0x2b
	.zero		2


	//----- nvinfo : EIATTR_MAXREG_COUNT
	.align		4
        /*0070*/ 	.byte	0x03, 0x1b
        /*0072*/ 	.short	0x00ff


	//----- nvinfo : EIATTR_MERCURY_ISA_VERSION
	.align		4
        /*0074*/ 	.byte	0x03, 0x5f
        /*0076*/ 	.short	0x0101


	//----- nvinfo : EIATTR_VRC_CTA_INIT_COUNT
	.align		4
        /*0078*/ 	.byte	0x02, 0x4a
	.zero		1
	.zero		1


	//----- nvinfo : EIATTR_EXIT_INSTR_OFFSETS
	.align		4
        /*007c*/ 	.byte	0x04, 0x1c
        /*007e*/ 	.short	(.L_27 - .L_26)


	//   ....[0]....
.L_26:
        /*0080*/ 	.word	0x000002f0


	//   ....[1]....
        /*0084*/ 	.word	0x000011b0


	//----- nvinfo : EIATTR_CBANK_PARAM_SIZE
	.align		4
.L_27:
        /*0088*/ 	.byte	0x03, 0x19
        /*008a*/ 	.short	0x0024


	//----- nvinfo : EIATTR_PARAM_CBANK
	.align		4
        /*008c*/ 	.byte	0x04, 0x0a
        /*008e*/ 	.short	(.L_29 - .L_28)
	.align		4
.L_28:
        /*0090*/ 	.word	index@(.nv.constant0._Z25tensor_core_matmul_kernelPK6__halfS1_Pfiii)
        /*0094*/ 	.short	0x0380
        /*0096*/ 	.short	0x0024


	//----- nvinfo : EIATTR_SW_WAR
	.align		4
.L_29:
        /*0098*/ 	.byte	0x04, 0x36
        /*009a*/ 	.short	(.L_31 - .L_30)
.L_30:
        /*009c*/ 	.word	0x00000008
.L_31:


//--------------------- .nv.info._Z19naive_matmul_kernelPK6__halfS1_Pfiii --------------------------
	.section	.nv.info._Z19naive_matmul_kernelPK6__halfS1_Pfiii,"",@"SHT_CUDA_INFO"
	.sectionflags	@""
	.align	4


	//----- nvinfo : EIATTR_CUDA_API_VERSION
	.align		4
        /*0000*/ 	.byte	0x04, 0x37
        /*0002*/ 	.short	(.L_33 - .L_32)
.L_32:
        /*0004*/ 	.word	0x00000082


	//----- nvinfo : EIATTR_KPARAM_INFO
	.align		4
.L_33:
        /*0008*/ 	.byte	0x04, 0x17
        /*000a*/ 	.short	(.L_35 - .L_34)
.L_34:
        /*000c*/ 	.word	0x00000000
        /*0010*/ 	.short	0x0005
        /*0012*/ 	.short	0x0020
        /*0014*/ 	.byte	0x00, 0xf0, 0x11, 0x00


	//----- nvinfo : EIATTR_KPARAM_INFO
	.align		4
.L_35:
        /*0018*/ 	.byte	0x04, 0x17
        /*001a*/ 	.short	(.L_37 - .L_36)
.L_36:
        /*001c*/ 	.word	0x00000000
        /*0020*/ 	.short	0x0004
        /*0022*/ 	.short	0x001c
        /*0024*/ 	.byte	0x00, 0xf0, 0x11, 0x00


	//----- nvinfo : EIATTR_KPARAM_INFO
	.align		4
.L_37:
        /*0028*/ 	.byte	0x04, 0x17
        /*002a*/ 	.short	(.L_39 - .L_38)
.L_38:
        /*002c*/ 	.word	0x00000000
        /*0030*/ 	.short	0x0003
        /*0032*/ 	.short	0x0018
        /*0034*/ 	.byte	0x00, 0xf0, 0x11, 0x00


	//----- nvinfo : EIATTR_KPARAM_INFO
	.align		4
.L_39:
        /*0038*/ 	.byte	0x04, 0x17
        /*003a*/ 	.short	(.L_41 - .L_40)
.L_40:
        /*003c*/ 	.word	0x00000000
        /*0040*/ 	.short	0x0002
        /*0042*/ 	.short	0x0010
        /*0044*/ 	.byte	0x00, 0xf5, 0x21, 0x00


	//----- nvinfo : EIATTR_KPARAM_INFO
	.align		4
.L_41:
        /*0048*/ 	.byte	0x04, 0x17
        /*004a*/ 	.short	(.L_43 - .L_42)
.L_42:
        /*004c*/ 	.word	0x00000000
        /*0050*/ 	.short	0x0001
        /*0052*/ 	.short	0x0008
        /*0054*/ 	.byte	0x00, 0xf5, 0x21, 0x00


	//----- nvinfo : EIATTR_KPARAM_INFO
	.align		4
.L_43:
        /*0058*/ 	.byte	0x04, 0x17
        /*005a*/ 	.short	(.L_45 - .L_44)
.L_44:
        /*005c*/ 	.word	0x00000000
        /*0060*/ 	.short	0x0000
        /*0062*/ 	.short	0x0000
        /*0064*/ 	.byte	0x00, 0xf5, 0x21, 0x00


	//----- nvinfo : EIATTR_SPARSE_MMA_MASK
	.align		4
.L_45:
        /*0068*/ 	.byte	0x03, 0x50
        /*006a*/ 	.short	0x0000


	//----- nvinfo : EIATTR_MAXREG_COUNT
	.align		4
        /*006c*/ 	.byte	0x03, 0x1b
        /*006e*/ 	.short	0x00ff


	//----- nvinfo : EIATTR_MERCURY_ISA_VERSION
	.align		4
        /*0070*/ 	.byte	0x03, 0x5f
        /*0072*/ 	.short	0x0101


	//----- nvinfo : EIATTR_VRC_CTA_INIT_COUNT
	.align		4
        /*0074*/ 	.byte	0x02, 0x4a
	.zero		1
	.zero		1


	//----- nvinfo : EIATTR_EXIT_INSTR_OFFSETS
	.align		4
        /*0078*/ 	.byte	0x04, 0x1c
        /*007a*/ 	.short	(.L_47 - .L_46)


	//   ....[0]....
.L_46:
        /*007c*/ 	.word	0x000000c0


	//   ....[1]....
        /*0080*/ 	.word	0x00000ac0


	//----- nvinfo : EIATTR_CBANK_PARAM_SIZE
	.align		4
.L_47:
        /*0084*/ 	.byte	0x03, 0x19
        /*0086*/ 	.short	0x0024


	//----- nvinfo : EIATTR_PARAM_CBANK
	.align		4
        /*0088*/ 	.byte	0x04, 0x0a
        /*008a*/ 	.short	(.L_49 - .L_48)
	.align		4
.L_48:
        /*008c*/ 	.word	index@(.nv.constant0._Z19naive_matmul_kernelPK6__halfS1_Pfiii)
        /*0090*/ 	.short	0x0380
        /*0092*/ 	.short	0x0024


	//----- nvinfo : EIATTR_SW_WAR
	.align		4
.L_49:
        /*0094*/ 	.byte	0x04, 0x36
        /*0096*/ 	.short	(.L_51 - .L_50)
.L_50:
        /*0098*/ 	.word	0x00000008
.L_51:


//--------------------- .nv.callgraph             --------------------------
	.section	.nv.callgraph,"",@"SHT_CUDA_CALLGRAPH"
	.align	4
	.sectionentsize	8
	.align		4
        /*0000*/ 	.word	0x00000000
	.align		4
        /*0004*/ 	.word	0xffffffff
	.align		4
        /*0008*/ 	.word	0x00000000
	.align		4
        /*000c*/ 	.word	0xfffffffe
	.align		4
        /*0010*/ 	.word	0x00000000
	.align		4
        /*0014*/ 	.word	0xfffffffd
	.align		4
        /*0018*/ 	.word	0x00000000
	.align		4
        /*001c*/ 	.word	0xfffffffc


//--------------------- .text._Z25tensor_core_matmul_kernelPK6__halfS1_Pfiii --------------------------
	.section	.text._Z25tensor_core_matmul_kernelPK6__halfS1_Pfiii,"ax",@progbits
	.align	128
        .global         _Z25tensor_core_matmul_kernelPK6__halfS1_Pfiii
        .type           _Z25tensor_core_matmul_kernelPK6__halfS1_Pfiii,@function
        .size           _Z25tensor_core_matmul_kernelPK6__halfS1_Pfiii,(.L_x_11 - _Z25tensor_core_matmul_kernelPK6__halfS1_Pfiii)
        .other          _Z25tensor_core_matmul_kernelPK6__halfS1_Pfiii,@"STO_CUDA_ENTRY STV_DEFAULT"
_Z25tensor_core_matmul_kernelPK6__halfS1_Pfiii:
.text._Z25tensor_core_matmul_kernelPK6__halfS1_Pfiii:
[----:B------:R-:W-:Y:S01]  /*0000*/  LDC R1, c[0x0][0x37c] ;  /* 0x0000df00ff017b82 */ /* 0x000fe20000000800 */
[----:B------:R-:W0:Y:S01]  /*0010*/  LDCU UR10, c[0x0][0x398] ;  /* 0x00007300ff0a77ac */ /* 0x000e220008000800 */
[----:B------:R-:W1:Y:S01]  /*0020*/  LDCU UR5, c[0x0][0x370] ;  /* 0x00006e00ff0577ac */ /* 0x000e620008000800 */
[----:B0-----:R-:W-:-:S04]  /*0030*/  USHF.R.S32.HI UR4, URZ, 0x1f, UR10 ;  /* 0x0000001fff047899 */ /* 0x001fc8000801140a */
[----:B------:R-:W-:-:S04]  /*0040*/  ULEA.HI UR4, UR4, UR10, URZ, 0x4 ;  /* 0x0000000a04047291 */ /* 0x000fc8000f8f20ff */
[----:B------:R-:W-:-:S06]  /*0050*/  USHF.R.S32.HI UR6, URZ, 0x4, UR4 ;  /* 0x00000004ff067899 */ /* 0x000fcc0008011404 */
[----:B------:R-:W-:Y:S01]  /*0060*/  IMAD.U32 R3, RZ, RZ, UR6 ;  /* 0x00000006ff037e24 */ /* 0x000fe2000f8e00ff */
[----:B------:R-:W1:Y:S04]  /*0070*/  S2UR UR4, SR_CTAID.X ;  /* 0x00000000000479c3 */ /* 0x000e680000002500 */
[-C--:B------:R-:W-:Y:S02]  /*0080*/  IABS R0, R3.reuse ;  /* 0x0000000300007213 */ /* 0x080fe40000000000 */
[----:B------:R-:W-:Y:S02]  /*0090*/  IABS R3, R3 ;  /* 0x0000000300037213 */ /* 0x000fe40000000000 */
[----:B------:R-:W-:-:S13]  /*00a0*/  R2UR UR11, R0 ;  /* 0x00000000000b72ca */ /* 0x000fda00000e0000 */
[----:B------:R-:W0:Y:S01]  /*00b0*/  I2F.RP R0, UR11 ;  /* 0x0000000b00007d06 */ /* 0x000e220008209400 */
[----:B-1----:R-:W-:-:S04]  /*00c0*/  UIMAD UR4, UR4, UR5, UR4 ;  /* 0x00000005040472a4 */ /* 0x002fc8000f8e0204 */
[----:B------:R-:W-:-:S03]  /*00d0*/  USHF.R.U32.HI UR9, URZ, 0x5, UR4 ;  /* 0x00000005ff097899 */ /* 0x000fc60008011604 */
[----:B------:R-:W-:-:S03]  /*00e0*/  UMOV UR4, URZ ;  /* 0x000000ff00047c82 */ /* 0x000fc60008000000 */
[----:B------:R-:W-:Y:S01]  /*00f0*/  IMAD.U32 R4, RZ, RZ, UR9 ;  /* 0x00000009ff047e24 */ /* 0x000fe2000f8e00ff */
[----:B0-----:R-:W0:Y:S02]  /*0100*/  MUFU.RCP R0, R0 ;  /* 0x0000000000007308 */ /* 0x001e240000001000 */
[----:B0-----:R-:W-:Y:S02]  /*0110*/  VIADD R2, R0, 0xffffffe ;  /* 0x0ffffffe00027836 */ /* 0x001fe40000000000 */
[----:B------:R-:W-:-:S04]  /*0120*/  IABS R0, R4 ;  /* 0x0000000400007213 */ /* 0x000fc80000000000 */
[----:B------:R-:W-:Y:S01]  /*0130*/  R2UR UR8, R0 ;  /* 0x00000000000872ca */ /* 0x000fe200000e0000 */
[----:B------:R-:W0:Y:S01]  /*0140*/  F2I.FTZ.U32.TRUNC.NTZ R2, R2 ;  /* 0x0000000200027305 */ /* 0x000e22000021f000 */
[----:B------:R-:W-:Y:S01]  /*0150*/  IMAD.MOV R0, RZ, RZ, -R3 ;  /* 0x000000ffff007224 */ /* 0x000fe200078e0a03 */
[----:B0-----:R-:W-:-:S13]  /*0160*/  R2UR UR5, R2 ;  /* 0x00000000020572ca */ /* 0x001fda00000e0000 */
[----:B------:R-:W-:-:S04]  /*0170*/  UIADD3 UR7, UPT, UPT, URZ, -UR5, URZ ;  /* 0x80000005ff077290 */ /* 0x000fc8000fffe0ff */
[----:B------:R-:W-:-:S04]  /*0180*/  UIMAD UR7, UR7, UR11, URZ ;  /* 0x0000000b070772a4 */ /* 0x000fc8000f8e02ff */
[----:B------:R-:W-:-:S03]  /*0190*/  UIMAD.WIDE.U32 UR4, UR5, UR7, UR4 ;  /* 0x00000007050472a5 */ /* 0x000fc6000f8e0004 */
[----:B------:R-:W-:Y:S01]  /*01a0*/  R2UR UR7, R0 ;  /* 0x00000000000772ca */ /* 0x000fe200000e0000 */
[----:B------:R-:W-:-:S12]  /*01b0*/  UIMAD.WIDE.U32 UR4, UR5, UR8, URZ ;  /* 0x00000008050472a5 */ /* 0x000fd8000f8e00ff */
[----:B------:R-:W-:Y:S01]  /*01c0*/  UIMAD UR4, UR5, UR7, UR8 ;  /* 0x00000007050472a4 */ /* 0x000fe2000f8e0208 */
[----:B------:R-:W0:Y:S03]  /*01d0*/  LDCU UR7, c[0x0][0x39c] ;  /* 0x00007380ff0777ac */ /* 0x000e260008000800 */
[----:B------:R-:W-:Y:S02]  /*01e0*/  UISETP.GT.U32.AND UP0, UPT, UR11, UR4, UPT ;  /* 0x000000040b00728c */ /* 0x000fe4000bf04070 */
[----:B------:R-:W-:-:S09]  /*01f0*/  ULOP3.LUT UR8, UR9, UR6, URZ, 0x3c, !UPT ;  /* 0x0000000609087292 */ /* 0x000fd2000f8e3cff */
[----:B------:R-:W-:Y:S02]  /*0200*/  @!UP0 UIADD3 UR4, UPT, UPT, UR4, -UR11, URZ ;  /* 0x8000000b04048290 */ /* 0x000fe4000fffe0ff */
[----:B------:R-:W-:Y:S02]  /*0210*/  @!UP0 UIADD3 UR5, UPT, UPT, UR5, 0x1, URZ ;  /* 0x0000000105058890 */ /* 0x000fe4000fffe0ff */
[----:B------:R-:W-:Y:S02]  /*0220*/  UISETP.GE.U32.AND UP1, UPT, UR4, UR11, UPT ;  /* 0x0000000b0400728c */ /* 0x000fe4000bf26070 */
[----:B------:R-:W-:Y:S02]  /*0230*/  UISETP.GE.AND UP0, UPT, UR8, URZ, UPT ;  /* 0x000000ff0800728c */ /* 0x000fe4000bf06270 */
[----:B0-----:R-:W-:-:S04]  /*0240*/  USHF.R.S32.HI UR4, URZ, 0x1f, UR7 ;  /* 0x0000001fff047899 */ /* 0x001fc80008011407 */
[----:B------:R-:W-:-:S03]  /*0250*/  ULEA.HI UR4, UR4, UR7, URZ, 0x4 ;  /* 0x0000000704047291 */ /* 0x000fc6000f8f20ff */
[----:B------:R-:W-:Y:S02]  /*0260*/  @UP1 UIADD3 UR5, UPT, UPT, UR5, 0x1, URZ ;  /* 0x0000000105051890 */ /* 0x000fe4000fffe0ff */
[----:B------:R-:W-:Y:S02]  /*0270*/  UISETP.NE.AND UP1, UPT, UR6, URZ, UPT ;  /* 0x000000ff0600728c */ /* 0x000fe4000bf25270 */
[----:B------:R-:W-:-:S03]  /*0280*/  USHF.R.S32.HI UR4, URZ, 0x4, UR4 ;  /* 0x00000004ff047899 */ /* 0x000fc60008011404 */
[----:B------:R-:W-:Y:S02]  /*0290*/  UMOV UR8, UR5 ;  /* 0x0000000500087c82 */ /* 0x000fe40008000000 */
[----:B------:R-:W-:-:S04]  /*02a0*/  @!UP0 UIADD3 UR8, UPT, UPT, -UR8, URZ, URZ ;  /* 0x000000ff08088290 */ /* 0x000fc8000fffe1ff */
[----:B------:R-:W-:-:S04]  /*02b0*/  @!UP1 ULOP3.LUT UR8, URZ, UR6, URZ, 0x33, !UPT ;  /* 0x00000006ff089292 */ /* 0x000fc8000f8e33ff */
[----:B------:R-:W-:-:S04]  /*02c0*/  UISETP.GE.AND UP0, UPT, UR8, UR4, UPT ;  /* 0x000000040800728c */ /* 0x000fc8000bf06270 */
[----:B------:R-:W-:-:S06]  /*02d0*/  UISETP.LT.OR UP0, UPT, UR10, -0xf, UP0 ;  /* 0xfffffff10a00788c */ /* 0x000fcc0008701670 */
[----:B------:R-:W-:-:S13]  /*02e0*/  PLOP3.LUT P0, PT, PT, PT, UP0, 0x80, 0x8 ;  /* 0x000000000008781c */ /* 0x000fda0003f0f008 */
[----:B------:R-:W-:Y:S05]  /*02f0*/  @P0 EXIT ;  /* 0x000000000000094d */ /* 0x000fea0003800000 */
[----:B------:R-:W0:Y:S01]  /*0300*/  LDCU UR21, c[0x0][0x3a0] ;  /* 0x00007400ff1577ac */ /* 0x000e220008000800 */
[----:B------:R-:W-:Y:S02]  /*0310*/  CS2R R10, SRZ ;  /* 0x00000000000a7805 */ /* 0x000fe4000001ff00 */
[----:B------:R-:W-:Y:S02]  /*0320*/  CS2R R8, SRZ ;  /* 0x0000000000087805 */ /* 0x000fe4000001ff00 */
[----:B------:R-:W-:Y:S01]  /*0330*/  CS2R R6, SRZ ;  /* 0x0000000000067805 */ /* 0x000fe2000001ff00 */
[----:B------:R-:W-:Y:S01]  /*0340*/  UIADD3 UR4, UPT, UPT, -UR8, URZ, URZ ;  /* 0x000000ff08047290 */ /* 0x000fe2000fffe1ff */
[----:B------:R-:W-:Y:S01]  /*0350*/  CS2R R4, SRZ ;  /* 0x0000000000047805 */ /* 0x000fe2000001ff00 */
[----:B------:R-:W1:Y:S02]  /*0360*/  LDCU.64 UR14, c[0x0][0x358] ;  /* 0x00006b00ff0e77ac */ /* 0x000e640008000a00 */
[----:B------:R-:W-:-:S02]  /*0370*/  UIMAD UR9, UR6, UR4, UR9 ;  /* 0x00000004060972a4 */ /* 0x000fc4000f8e0209 */
[----:B0-----:R-:W-:Y:S02]  /*0380*/  UISETP.GT.AND UP0, UPT, UR21, 0xf, UPT ;  /* 0x0000000f1500788c */ /* 0x001fe4000bf04270 */
[----:B------:R-:W-:-:S04]  /*0390*/  USHF.R.S32.HI UR4, URZ, 0x1f, UR21 ;  /* 0x0000001fff047899 */ /* 0x000fc80008011415 */
[----:B------:R-:W-:-:S03]  /*03a0*/  ULEA.HI UR4, UR4, UR21, URZ, 0x4 ;  /* 0x0000001504047291 */ /* 0x000fc6000f8f20ff */
[----:B-1----:R-:W-:Y:S09]  /*03b0*/  BRA.U !UP0, `(.L_x_0) ;  /* 0x0000000d08207547 */ /* 0x002ff2000b800000 */
[----:B------:R-:W-:Y:S01]  /*03c0*/  USHF.R.S32.HI UR6, URZ, 0x1f, UR21 ;  /* 0x0000001fff067899 */ /* 0x000fe20008011415 */
[----:B------:R-:W-:Y:S01]  /*03d0*/  CS2R R10, SRZ ;  /* 0x00000000000a7805 */ /* 0x000fe2000001ff00 */
[----:B------:R-:W-:Y:S01]  /*03e0*/  USHF.R.S32.HI UR5, URZ, 0x4, UR4 ;  /* 0x00000004ff057899 */ /* 0x000fe20008011404 */
[----:B------:R-:W-:Y:S01]  /*03f0*/  CS2R R8, SRZ ;  /* 0x0000000000087805 */ /* 0x000fe2000001ff00 */
[----:B------:R-:W-:Y:S01]  /*0400*/  ULEA.HI UR10, UR6, UR21, URZ, 0x4 ;  /* 0x00000015060a7291 */ /* 0x000fe2000f8f20ff */
[----:B------:R-:W-:Y:S01]  /*0410*/  CS2R R6, SRZ ;  /* 0x0000000000067805 */ /* 0x000fe2000001ff00 */
[----:B------:R-:W-:Y:S01]  /*0420*/  UIMAD UR6, UR9, UR21, URZ ;  /* 0x00000015090672a4 */ /* 0x000fe2000f8e02ff */
[----:B------:R-:W-:Y:S01]  /*0430*/  CS2R R4, SRZ ;  /* 0x0000000000047805 */ /* 0x000fe2000001ff00 */
[----:B------:R-:W-:Y:S02]  /*0440*/  USHF.R.S32.HI UR10, URZ, 0x4, UR10 ;  /* 0x00000004ff0a7899 */ /* 0x000fe4000801140a */
[----:B------:R-:W-:-:S02]  /*0450*/  USHF.L.U32 UR12, UR6, 0x4, URZ ;  /* 0x00000004060c7899 */ /* 0x000fc400080006ff */
[----:B------:R-:W-:Y:S02]  /*0460*/  UIADD3 UR6, UPT, UPT, UR5, -0x1, URZ ;  /* 0xffffffff05067890 */ /* 0x000fe4000fffe0ff */
[----:B------:R-:W-:Y:S02]  /*0470*/  ULOP3.LUT UR20, UR10, 0x3, URZ, 0xc0, !UPT ;  /* 0x000000030a147892 */ /* 0x000fe4000f8ec0ff */
[----:B------:R-:W-:Y:S01]  /*0480*/  UISETP.GE.U32.AND UP1, UPT, UR6, 0x3, UPT ;  /* 0x000000030600788c */ /* 0x000fe2000bf26070 */
[----:B------:R-:W-:Y:S01]  /*0490*/  UMOV UR4, URZ ;  /* 0x000000ff00047c82 */ /* 0x000fe20008000000 */
[----:B------:R-:W-:Y:S02]  /*04a0*/  UISETP.NE.AND UP0, UPT, UR20, URZ, UPT ;  /* 0x000000ff1400728c */ /* 0x000fe4000bf05270 */
[----:B------:R-:W-:-:S05]  /*04b0*/  USHF.R.S32.HI UR13, URZ, 0x1f, UR12 ;  /* 0x0000001fff0d7899 */ /* 0x000fca000801140c */
[----:B------:R-:W-:Y:S07]  /*04c0*/  BRA.U !UP1, `(.L_x_1) ;  /* 0x0000000509fc7547 */ /* 0x000fee000b800000 */
[----:B------:R-:W0:Y:S01]  /*04d0*/  S2R R11, SR_LANEID ;  /* 0x00000000000b7919 */ /* 0x000e220000000000 */
[----:B------:R-:W-:Y:S01]  /*04e0*/  USHF.R.U32.HI UR6, URZ, 0x1, UR7 ;  /* 0x00000001ff067899 */ /* 0x000fe20008011607 */
[----:B------:R-:W-:Y:S01]  /*04f0*/  IMAD.MOV.U32 R19, RZ, RZ, RZ ;  /* 0x000000ffff137224 */ /* 0x000fe200078e00ff */
[----:B------:R-:W-:Y:S02]  /*0500*/  ULOP3.LUT UR4, UR5, 0x7fffffc, URZ, 0xc0, !UPT ;  /* 0x07fffffc05047892 */ /* 0x000fe4000f8ec0ff */
[----:B------:R-:W-:Y:S02]  /*0510*/  USHF.R.U32.HI UR5, URZ, 0x1, UR21 ;  /* 0x00000001ff057899 */ /* 0x000fe40008011615 */
[----:B------:R-:W-:Y:S02]  /*0520*/  USHF.L.U32 UR27, UR8, 0x4, URZ ;  /* 0x00000004081b7899 */ /* 0x000fe400080006ff */
[----:B------:R-:W-:Y:S02]  /*0530*/  UIMAD UR23, UR7, 0x30, URZ ;  /* 0x00000030071778a4 */ /* 0x000fe4000f8e02ff */
[----:B------:R-:W-:-:S02]  /*0540*/  USHF.L.U32 UR24, UR7, 0x5, URZ ;  /* 0x0000000507187899 */ /* 0x000fc400080006ff */
[----:B------:R-:W-:Y:S01]  /*0550*/  USHF.L.U32 UR25, UR7, 0x4, URZ ;  /* 0x0000000407197899 */ /* 0x000fe200080006ff */
[----:B------:R-:W1:Y:S01]  /*0560*/  LDCU.128 UR16, c[0x0][0x380] ;  /* 0x00007000ff1077ac */ /* 0x000e620008000c00 */
[----:B------:R-:W-:Y:S02]  /*0570*/  UIADD3 UR22, UPT, UPT, -UR4, URZ, URZ ;  /* 0x000000ff04167290 */ /* 0x000fe4000fffe1ff */
[----:B------:R-:W-:Y:S01]  /*0580*/  USHF.R.S32.HI UR28, URZ, 0x1f, UR27 ;  /* 0x0000001fff1c7899 */ /* 0x000fe2000801141b */
[----:B0-----:R-:W-:Y:S02]  /*0590*/  LOP3.LUT R18, R11, 0x3, RZ, 0xc0, !PT ;  /* 0x000000030b127812 */ /* 0x001fe400078ec0ff */
[----:B------:R-:W-:-:S05]  /*05a0*/  SHF.R.U32.HI R11, RZ, 0x2, R11 ;  /* 0x00000002ff0b7819 */ /* 0x000fca000001160b */
[----:B------:R-:W-:Y:S01]  /*05b0*/  IMAD.WIDE.U32 R2, R11, UR6, R18 ;  /* 0x000000060b027c25 */ /* 0x000fe2000f8e0012 */
[----:B------:R-:W-:-:S03]  /*05c0*/  UMOV UR6, URZ ;  /* 0x000000ff00067c82 */ /* 0x000fc60008000000 */
[----:B------:R-:W-:Y:S01]  /*05d0*/  IMAD.WIDE.U32 R18, R11, UR5, R18 ;  /* 0x000000050b127c25 */ /* 0x000fe2000f8e0012 */
[C---:B------:R-:W-:Y:S01]  /*05e0*/  SHF.L.U64.HI R0, R2.reuse, 0x2, R3 ;  /* 0x0000000202007819 */ /* 0x040fe20000010203 */
[----:B------:R-:W-:Y:S02]  /*05f0*/  UMOV UR5, URZ ;  /* 0x000000ff00057c82 */ /* 0x000fe40008000000 */
[----:B------:R-:W-:Y:S01]  /*0600*/  IMAD.SHL.U32 R3, R2, 0x4, RZ ;  /* 0x0000000402037824 */ /* 0x000fe200078e00ff */
[----:B------:R-:W-:Y:S01]  /*0610*/  SHF.L.U64.HI R2, R18, 0x2, R19 ;  /* 0x0000000212027819 */ /* 0x000fe20000010213 */
[----:B-1----:R-:W-:-:S07]  /*0620*/  IMAD.MOV.U32 R11, RZ, RZ, RZ ;  /* 0x000000ffff0b7224 */ /* 0x002fce00078e00ff */
.L_x_2:
[----:B------:R-:W-:Y:S01]  /*0630*/  UIADD3 UR10, UP1, UPT, UR27, UR6, URZ ;  /* 0x000000061b0a7290 */ /* 0x000fe2000ff3e0ff */
[----:B------:R-:W-:-:S03]  /*0640*/  IMAD.U32 R29, RZ, RZ, UR7 ;  /* 0x00000007ff1d7e24 */ /* 0x000fc6000f8e00ff */
[----:B------:R-:W-:Y:S02]  /*0650*/  ULEA.HI.X.SX32 UR11, UR6, UR28, 0x1, UP1 ;  /* 0x0000001c060b7291 */ /* 0x000fe400088f0eff */
[----:B------:R-:W-:-:S04]  /*0660*/  ULEA UR26, UP1, UR10, UR18, 0x1 ;  /* 0x000000120a1a7291 */ /* 0x000fc8000f8208ff */
[----:B------:R-:W-:Y:S02]  /*0670*/  ULEA.HI.X UR10, UR10, UR19, UR11, 0x1, UP1 ;  /* 0x000000130a0a7291 */ /* 0x000fe400088f0c0b */
[----:B------:R-:W-:-:S04]  /*0680*/  IADD3 R24, P0, PT, R3, UR26, RZ ;  /* 0x0000001a03187c10 */ /* 0x000fc8000ff1e0ff */
[----:B------:R-:W-:Y:S01]  /*0690*/  IADD3.X R25, PT, PT, R0, UR10, RZ, P0, !PT ;  /* 0x0000000a00197c10 */ /* 0x000fe200087fe4ff */
[----:B------:R-:W-:Y:S02]  /*06a0*/  UIADD3 UR10, UP1, UPT, UR12, UR5, URZ ;  /* 0x000000050c0a7290 */ /* 0x000fe4000ff3e0ff */
[----:B------:R-:W-:Y:S02]  /*06b0*/  IMAD.WIDE.U32 R28, R29, 0x10, R24 ;  /* 0x000000101d1c7825 */ /* 0x000fe400078e0018 */
[----:B------:R-:W2:Y:S01]  /*06c0*/  LDG.E R27, desc[UR14][R24.64] ;  /* 0x0000000e181b7981 */ /* 0x000ea2000c1e1900 */
[----:B------:R-:W-:-:S03]  /*06d0*/  UIADD3.X UR11, UPT, UPT, URZ, UR13, URZ, UP1, !UPT ;  /* 0x0000000dff0b7290 */ /* 0x000fc60008ffe4ff */
[----:B------:R-:W3:Y:S01]  /*06e0*/  LDG.E R26, desc[UR14][R28.64] ;  /* 0x0000000e1c1a7981 */ /* 0x000ee2000c1e1900 */
[----:B------:R-:W-:Y:S01]  /*06f0*/  ULEA UR26, UP1, UR10, UR16, 0x1 ;  /* 0x000000100a1a7291 */ /* 0x000fe2000f8208ff */
[----:B------:R-:W-:Y:S02]  /*0700*/  IMAD.U32 R17, RZ, RZ, UR21 ;  /* 0x00000015ff117e24 */ /* 0x000fe4000f8e00ff */
[----:B------:R-:W4:Y:S01]  /*0710*/  LDG.E R20, desc[UR14][R24.64+0x10] ;  /* 0x0000100e18147981 */ /* 0x000f22000c1e1900 */
[----:B------:R-:W-:Y:S02]  /*0720*/  ULEA.HI.X UR10, UR10, UR17, UR11, 0x1, UP1 ;  /* 0x000000110a0a7291 */ /* 0x000fe400088f0c0b */
[----:B------:R-:W-:Y:S01]  /*0730*/  LEA R22, P0, R18, UR26, 0x2 ;  /* 0x0000001a12167c11 */ /* 0x000fe2000f8010ff */
[----:B------:R0:W5:Y:S03]  /*0740*/  LDG.E R21, desc[UR14][R28.64+0x10] ;  /* 0x0000100e1c157981 */ /* 0x000166000c1e1900 */
[----:B------:R-:W-:-:S03]  /*0750*/  IADD3.X R23, PT, PT, R2, UR10, RZ, P0, !PT ;  /* 0x0000000a02177c10 */ /* 0x000fc600087fe4ff */
[----:B------:R-:W-:Y:S02]  /*0760*/  IMAD.WIDE.U32 R16, R17, 0x10, R22 ;  /* 0x0000001011107825 */ /* 0x000fe400078e0016 */
[----:B------:R-:W5:Y:S04]  /*0770*/  LDG.E R12, desc[UR14][R22.64] ;  /* 0x0000000e160c7981 */ /* 0x000f68000c1e1900 */
[----:B------:R-:W5:Y:S04]  /*0780*/  LDG.E R14, desc[UR14][R22.64+0x10] ;  /* 0x0000100e160e7981 */ /* 0x000f68000c1e1900 */
[----:B------:R-:W5:Y:S04]  /*0790*/  LDG.E R13, desc[UR14][R16.64] ;  /* 0x0000000e100d7981 */ /* 0x000f68000c1e1900 */
[----:B------:R-:W5:Y:S01]  /*07a0*/  LDG.E R15, desc[UR14][R16.64+0x10] ;  /* 0x0000100e100f7981 */ /* 0x000f62000c1e1900 */
[----:B------:R-:W-:-:S04]  /*07b0*/  UIADD3 UR10, UP1, UPT, UR27, UR25, URZ ;  /* 0x000000191b0a7290 */ /* 0x000fc8000ff3e0ff */
[----:B------:R-:W-:Y:S02]  /*07c0*/  ULEA.HI.X.SX32 UR11, UR25, UR28, 0x1, UP1 ;  /* 0x0000001c190b7291 */ /* 0x000fe400088f0eff */
[----:B------:R-:W-:-:S04]  /*07d0*/  ULEA UR26, UP1, UR10, UR18, 0x1 ;  /* 0x000000120a1a7291 */ /* 0x000fc8000f8208ff */
[----:B------:R-:W-:Y:S01]  /*07e0*/  ULEA.HI.X UR10, UR10, UR19, UR11, 0x1, UP1 ;  /* 0x000000130a0a7291 */ /* 0x000fe200088f0c0b */
[----:B0-----:R-:W-:Y:S01]  /*07f0*/  IMAD.U32 R29, RZ, RZ, UR7 ;  /* 0x00000007ff1d7e24 */ /* 0x001fe2000f8e00ff */
[----:B--2---:R-:W-:Y:S04]  /*0800*/  MOVM.16.MT88 R24, R27 ;  /* 0x000000001b18723a */ /* 0x004fe80000000000 */
[----:B---3--:R-:W0:Y:S04]  /*0810*/  MOVM.16.MT88 R25, R26 ;  /* 0x000000001a19723a */ /* 0x008e280000000000 */
[----:B----4-:R-:W-:Y:S04]  /*0820*/  MOVM.16.MT88 R20, R20 ;  /* 0x000000001414723a */ /* 0x010fe80000000000 */
[----:B-----5:R-:W1:Y:S01]  /*0830*/  MOVM.16.MT88 R21, R21 ;  /* 0x000000001515723a */ /* 0x020e620000000000 */
[----:B0-----:R-:W-:Y:S01]  /*0840*/  HMMA.16816.F32 R4, R12, R24, R4 ;  /* 0x000000180c04723c */ /* 0x001fe20000001804 */
[----:B------:R-:W-:-:S04]  /*0850*/  IADD3 R24, P0, PT, R3, UR26, RZ ;  /* 0x0000001a03187c10 */ /* 0x000fc8000ff1e0ff */
[----:B------:R-:W-:-:S03]  /*0860*/  IADD3.X R25, PT, PT, R0, UR10, RZ, P0, !PT ;  /* 0x0000000a00197c10 */ /* 0x000fc600087fe4ff */
[----:B------:R-:W-:Y:S02]  /*0870*/  IMAD.WIDE.U32 R28, R29, 0x10, R24 ;  /* 0x000000101d1c7825 */ /* 0x000fe400078e0018 */
[----:B------:R-:W2:Y:S04]  /*0880*/  LDG.E R26, desc[UR14][R24.64] ;  /* 0x0000000e181a7981 */ /* 0x000ea8000c1e1900 */
[----:B------:R-:W3:Y:S01]  /*0890*/  LDG.E R27, desc[UR14][R28.64] ;  /* 0x0000000e1c1b7981 */ /* 0x000ee2000c1e1900 */
[----:B-1----:R-:W-:Y:S03]  /*08a0*/  HMMA.16816.F32 R8, R12, R20, R8 ;  /* 0x000000140c08723c */ /* 0x002fe60000001808 */
[----:B------:R0:W4:Y:S04]  /*08b0*/  LDG.E R20, desc[UR14][R24.64+0x10] ;  /* 0x0000100e18147981 */ /* 0x000128000c1e1900 */
[----:B------:R1:W5:Y:S04]  /*08c0*/  LDG.E R21, desc[UR14][R28.64+0x10] ;  /* 0x0000100e1c157981 */ /* 0x000368000c1e1900 */
[----:B------:R-:W5:Y:S04]  /*08d0*/  LDG.E R12, desc[UR14][R22.64+0x20] ;  /* 0x0000200e160c7981 */ /* 0x000f68000c1e1900 */
[----:B------:R-:W5:Y:S04]  /*08e0*/  LDG.E R14, desc[UR14][R22.64+0x30] ;  /* 0x0000300e160e7981 */ /* 0x000f68000c1e1900 */
[----:B------:R-:W5:Y:S04]  /*08f0*/  LDG.E R13, desc[UR14][R16.64+0x20] ;  /* 0x0000200e100d7981 */ /* 0x000f68000c1e1900 */
[----:B------:R-:W5:Y:S01]  /*0900*/  LDG.E R15, desc[UR14][R16.64+0x30] ;  /* 0x0000300e100f7981 */ /* 0x000f62000c1e1900 */
[----:B------:R-:W-:-:S04]  /*0910*/  UIADD3 UR10, UP1, UPT, UR27, UR24, URZ ;  /* 0x000000181b0a7290 */ /* 0x000fc8000ff3e0ff */
[----:B------:R-:W-:Y:S02]  /*0920*/  ULEA.HI.X.SX32 UR11, UR24, UR28, 0x1, UP1 ;  /* 0x0000001c180b7291 */ /* 0x000fe400088f0eff */
[----:B------:R-:W-:-:S04]  /*0930*/  ULEA UR26, UP1, UR10, UR18, 0x1 ;  /* 0x000000120a1a7291 */ /* 0x000fc8000f8208ff */
[----:B------:R-:W-:Y:S02]  /*0940*/  ULEA.HI.X UR10, UR10, UR19, UR11, 0x1, UP1 ;  /* 0x000000130a0a7291 */ /* 0x000fe400088f0c0b */
[----:B0-----:R-:W-:Y:S01]  /*0950*/  IADD3 R24, P0, PT, R3, UR26, RZ ;  /* 0x0000001a03187c10 */ /* 0x001fe2000ff1e0ff */
[----:B-1----:R-:W-:-:S03]  /*0960*/  IMAD.U32 R29, RZ, RZ, UR7 ;  /* 0x00000007ff1d7e24 */ /* 0x002fc6000f8e00ff */
[----:B------:R-:W-:-:S03]  /*0970*/  IADD3.X R25, PT, PT, R0, UR10, RZ, P0, !PT ;  /* 0x0000000a00197c10 */ /* 0x000fc600087fe4ff */
[----:B------:R-:W-:Y:S01]  /*0980*/  IMAD.WIDE.U32 R28, R29, 0x10, R24 ;  /* 0x000000101d1c7825 */ /* 0x000fe200078e0018 */
[----:B--2---:R-:W-:Y:S04]  /*0990*/  MOVM.16.MT88 R26, R26 ;  /* 0x000000001a1a723a */ /* 0x004fe80000000000 */
[----:B---3--:R-:W0:Y:S04]  /*09a0*/  MOVM.16.MT88 R27, R27 ;  /* 0x000000001b1b723a */ /* 0x008e280000000000 */
[----:B----4-:R-:W-:Y:S04]  /*09b0*/  MOVM.16.MT88 R20, R20 ;  /* 0x000000001414723a */ /* 0x010fe80000000000 */
[----:B-----5:R-:W1:Y:S01]  /*09c0*/  MOVM.16.MT88 R21, R21 ;  /* 0x000000001515723a */ /* 0x020e620000000000 */
[C---:B0-----:R-:W-:Y:S03]  /*09d0*/  HMMA.16816.F32 R4, R12.reuse, R26, R4 ;  /* 0x0000001a0c04723c */ /* 0x041fe60000001804 */
[----:B------:R-:W2:Y:S04]  /*09e0*/  LDG.E R26, desc[UR14][R24.64] ;  /* 0x0000000e181a7981 */ /* 0x000ea8000c1e1900 */
[----:B------:R-:W3:Y:S01]  /*09f0*/  LDG.E R27, desc[UR14][R28.64] ;  /* 0x0000000e1c1b7981 */ /* 0x000ee2000c1e1900 */
[----:B-1----:R-:W-:Y:S03]  /*0a00*/  HMMA.16816.F32 R8, R12, R20, R8 ;  /* 0x000000140c08723c */ /* 0x002fe60000001808 */
[----:B------:R0:W4:Y:S04]  /*0a10*/  LDG.E R20, desc[UR14][R24.64+0x10] ;  /* 0x0000100e18147981 */ /* 0x000128000c1e1900 */
[----:B------:R-:W5:Y:S04]  /*0a20*/  LDG.E R21, desc[UR14][R28.64+0x10] ;  /* 0x0000100e1c157981 */ /* 0x000f68000c1e1900 */
        /* <DEDUP_REMOVED lines=8> */
[----:B0-----:R-:W-:-:S04]  /*0ab0*/  IADD3 R24, P0, PT, R3, UR26, RZ ;  /* 0x0000001a03187c10 */ /* 0x001fc8000ff1e0ff */
[----:B------:R-:W-:-:S05]  /*0ac0*/  IADD3.X R25, PT, PT, R0, UR10, RZ, P0, !PT ;  /* 0x0000000a00197c10 */ /* 0x000fca00087fe4ff */
[----:B------:R-:W5:Y:S04]  /*0ad0*/  LDG.E R28, desc[UR14][R24.64] ;  /* 0x0000000e181c7981 */ /* 0x000f68000c1e1900 */
[----:B--2---:R-:W-:Y:S04]  /*0ae0*/  MOVM.16.MT88 R26, R26 ;  /* 0x000000001a1a723a */ /* 0x004fe80000000000 */
[----:B---3--:R-:W0:Y:S04]  /*0af0*/  MOVM.16.MT88 R27, R27 ;  /* 0x000000001b1b723a */ /* 0x008e280000000000 */
[----:B----4-:R-:W-:Y:S04]  /*0b00*/  MOVM.16.MT88 R20, R20 ;  /* 0x000000001414723a */ /* 0x010fe80000000000 */
[----:B-----5:R-:W1:Y:S01]  /*0b10*/  MOVM.16.MT88 R21, R21 ;  /* 0x000000001515723a */ /* 0x020e620000000000 */
[----:B0-----:R-:W-:Y:S01]  /*0b20*/  HMMA.16816.F32 R4, R12, R26, R4 ;  /* 0x0000001a0c04723c */ /* 0x001fe20000001804 */
[----:B------:R-:W-:-:S04]  /*0b30*/  IMAD.U32 R27, RZ, RZ, UR7 ;  /* 0x00000007ff1b7e24 */ /* 0x000fc8000f8e00ff */
[----:B------:R-:W-:-:S03]  /*0b40*/  IMAD.WIDE.U32 R26, R27, 0x10, R24 ;  /* 0x000000101b1a7825 */ /* 0x000fc600078e0018 */
[----:B-1----:R-:W-:Y:S01]  /*0b50*/  HMMA.16816.F32 R8, R12, R20, R8 ;  /* 0x000000140c08723c */ /* 0x002fe20000001808 */
[----:B------:R-:W2:Y:S04]  /*0b60*/  LDG.E R20, desc[UR14][R24.64+0x10] ;  /* 0x0000100e18147981 */ /* 0x000ea8000c1e1900 */
[----:B------:R-:W3:Y:S04]  /*0b70*/  LDG.E R29, desc[UR14][R26.64] ;  /* 0x0000000e1a1d7981 */ /* 0x000ee8000c1e1900 */
[----:B------:R-:W4:Y:S04]  /*0b80*/  LDG.E R21, desc[UR14][R26.64+0x10] ;  /* 0x0000100e1a157981 */ /* 0x000f28000c1e1900 */
[----:B------:R-:W5:Y:S04]  /*0b90*/  LDG.E R12, desc[UR14][R22.64+0x60] ;  /* 0x0000600e160c7981 */ /* 0x000f68000c1e1900 */
[----:B------:R-:W5:Y:S04]  /*0ba0*/  LDG.E R14, desc[UR14][R22.64+0x70] ;  /* 0x0000700e160e7981 */ /* 0x000f68000c1e1900 */
[----:B------:R-:W5:Y:S04]  /*0bb0*/  LDG.E R13, desc[UR14][R16.64+0x60] ;  /* 0x0000600e100d7981 */ /* 0x000f68000c1e1900 */
[----:B------:R-:W5:Y:S04]  /*0bc0*/  LDG.E R15, desc[UR14][R16.64+0x70] ;  /* 0x0000700e100f7981 */ /* 0x000f68000c1e1900 */
[----:B------:R-:W-:Y:S01]  /*0bd0*/  MOVM.16.MT88 R28, R28 ;  /* 0x000000001c1c723a */ /* 0x000fe20000000000 */
[----:B------:R-:W-:-:S04]  /*0be0*/  UIADD3 UR22, UPT, UPT, UR22, 0x4, URZ ;  /* 0x0000000416167890 */ /* 0x000fc8000fffe0ff */
[----:B------:R-:W-:Y:S02]  /*0bf0*/  UISETP.NE.AND UP1, UPT, UR22, URZ, UPT ;  /* 0x000000ff1600728c */ /* 0x000fe4000bf25270 */
[----:B------:R-:W-:Y:S02]  /*0c00*/  UIADD3 UR5, UPT, UPT, UR5, 0x40, URZ ;  /* 0x0000004005057890 */ /* 0x000fe4000fffe0ff */
[----:B------:R-:W-:Y:S02]  /*0c10*/  ULEA UR23, UR7, UR23, 0x6 ;  /* 0x0000001707177291 */ /* 0x000fe4000f8e30ff */
[----:B------:R-:W-:Y:S02]  /*0c20*/  ULEA UR24, UR7, UR24, 0x6 ;  /* 0x0000001807187291 */ /* 0x000fe4000f8e30ff */
[----:B------:R-:W-:Y:S02]  /*0c30*/  ULEA UR25, UR7, UR25, 0x6 ;  /* 0x0000001907197291 */ /* 0x000fe4000f8e30ff */
[----:B------:R-:W-:Y:S01]  /*0c40*/  ULEA UR6, UR7, UR6, 0x6 ;  /* 0x0000000607067291 */ /* 0x000fe2000f8e30ff */
[----:B--2---:R-:W-:Y:S04]  /*0c50*/  MOVM.16.MT88 R20, R20 ;  /* 0x000000001414723a */ /* 0x004fe80000000000 */
[----:B---3--:R-:W5:Y:S04]  /*0c60*/  MOVM.16.MT88 R29, R29 ;  /* 0x000000001d1d723a */ /* 0x008f680000000000 */
[----:B----4-:R-:W0:Y:S01]  /*0c70*/  MOVM.16.MT88 R21, R21 ;  /* 0x000000001515723a */ /* 0x010e220000000000 */
[C---:B-----5:R-:W-:Y:S08]  /*0c80*/  HMMA.16816.F32 R4, R12.reuse, R28, R4 ;  /* 0x0000001c0c04723c */ /* 0x060ff00000001804 */
[----:B0-----:R-:W-:Y:S01]  /*0c90*/  HMMA.16816.F32 R8, R12, R20, R8 ;  /* 0x000000140c08723c */ /* 0x001fe20000001808 */
[----:B------:R-:W-:-:S04]  /*0ca0*/  NOP ;  /* 0x0000000000007918 */ /* 0x000fc80000000000 */
[----:B------:R-:W-:-:S15]  /*0cb0*/  BRA.U UP1, `(.L_x_2) ;  /* 0xfffffff9015c7547 */ /* 0x000fde000b83ffff */
.L_x_1:
[----:B------:R-:W-:Y:S05]  /*0cc0*/  BRA.U !UP0, `(.L_x_0) ;  /* 0x0000000108dc7547 */ /* 0x000fea000b800000 */
[----:B------:R-:W0:Y:S01]  /*0cd0*/  S2R R0, SR_LANEID ;  /* 0x0000000000007919 */ /* 0x000e220000000000 */
[----:B------:R-:W1:Y:S01]  /*0ce0*/  LDCU.64 UR16, c[0x0][0x380] ;  /* 0x00007000ff1077ac */ /* 0x000e620008000a00 */
[----:B------:R-:W-:Y:S01]  /*0cf0*/  IMAD.MOV.U32 R3, RZ, RZ, RZ ;  /* 0x000000ffff037224 */ /* 0x000fe200078e00ff */
[----:B------:R-:W-:Y:S02]  /*0d00*/  USHF.L.U64.HI UR11, UR12, 0x1, UR13 ;  /* 0x000000010c0b7899 */ /* 0x000fe4000801020d */
[----:B------:R-:W-:Y:S02]  /*0d10*/  USHF.L.U32 UR10, UR12, 0x1, URZ ;  /* 0x000000010c0a7899 */ /* 0x000fe400080006ff */
[----:B------:R-:W-:Y:S02]  /*0d20*/  USHF.R.U32.HI UR6, URZ, 0x1, UR21 ;  /* 0x00000001ff067899 */ /* 0x000fe40008011615 */
[----:B------:R-:W-:Y:S02]  /*0d30*/  UIMAD.WIDE.U32 UR10, UR4, 0x20, UR10 ;  /* 0x00000020040a78a5 */ /* 0x000fe4000f8e000a */
[----:B------:R-:W-:-:S02]  /*0d40*/  UIMAD UR4, UR4, UR7, URZ ;  /* 0x00000007040472a4 */ /* 0x000fc4000f8e02ff */
[----:B------:R-:W-:Y:S01]  /*0d50*/  UIADD3 UR5, UPT, UPT, -UR20, URZ, URZ ;  /* 0x000000ff14057290 */ /* 0x000fe2000fffe1ff */
[----:B------:R-:W2:Y:S01]  /*0d60*/  LDCU.64 UR18, c[0x0][0x388] ;  /* 0x00007100ff1277ac */ /* 0x000ea20008000a00 */
[----:B-1----:R-:W-:Y:S02]  /*0d70*/  UIADD3 UR12, UP0, UPT, UR10, UR16, URZ ;  /* 0x000000100a0c7290 */ /* 0x002fe4000ff1e0ff */
[----:B------:R-:W-:Y:S02]  /*0d80*/  USHF.R.U32.HI UR10, URZ, 0x1, UR7 ;  /* 0x00000001ff0a7899 */ /* 0x000fe40008011607 */
[----:B------:R-:W-:Y:S02]  /*0d90*/  UIADD3.X UR11, UPT, UPT, UR11, UR17, URZ, UP0, !UPT ;  /* 0x000000110b0b7290 */ /* 0x000fe400087fe4ff */
[----:B------:R-:W-:Y:S02]  /*0da0*/  USHF.L.U32 UR17, UR8, 0x4, URZ ;  /* 0x0000000408117899 */ /* 0x000fe400080006ff */
[----:B------:R-:W-:-:S02]  /*0db0*/  USHF.L.U32 UR4, UR4, 0x4, URZ ;  /* 0x0000000404047899 */ /* 0x000fc400080006ff */
[----:B------:R-:W-:Y:S01]  /*0dc0*/  USHF.R.S32.HI UR16, URZ, 0x1f, UR17 ;  /* 0x0000001fff107899 */ /* 0x000fe20008011411 */
[----:B0-----:R-:W-:Y:S02]  /*0dd0*/  LOP3.LUT R2, R0, 0x3, RZ, 0xc0, !PT ;  /* 0x0000000300027812 */ /* 0x001fe400078ec0ff */
[----:B------:R-:W-:-:S05]  /*0de0*/  SHF.R.U32.HI R13, RZ, 0x2, R0 ;  /* 0x00000002ff0d7819 */ /* 0x000fca0000011600 */
[----:B------:R-:W-:-:S04]  /*0df0*/  IMAD.WIDE.U32 R24, R13, UR6, R2 ;  /* 0x000000060d187c25 */ /* 0x000fc8000f8e0002 */
[----:B------:R-:W-:Y:S01]  /*0e00*/  IMAD.WIDE.U32 R2, R13, UR10, R2 ;  /* 0x0000000a0d027c25 */ /* 0x000fe2000f8e0002 */
[----:B------:R-:W-:-:S04]  /*0e10*/  SHF.L.U64.HI R26, R24, 0x2, R25 ;  /* 0x00000002181a7819 */ /* 0x000fc80000010219 */
[----:B--2---:R-:W-:-:S07]  /*0e20*/  SHF.L.U64.HI R27, R2, 0x2, R3 ;  /* 0x00000002021b7819 */ /* 0x004fce0000010203 */
.L_x_3:
[----:B------:R-:W-:Y:S01]  /*0e30*/  UIADD3 UR6, UP0, UPT, UR17, UR4, URZ ;  /* 0x0000000411067290 */ /* 0x000fe2000ff1e0ff */
[----:B------:R-:W-:-:S03]  /*0e40*/  IMAD.U32 R17, RZ, RZ, UR7 ;  /* 0x00000007ff117e24 */ /* 0x000fc6000f8e00ff */
[----:B------:R-:W-:Y:S02]  /*0e50*/  ULEA.HI.X.SX32 UR10, UR4, UR16, 0x1, UP0 ;  /* 0x00000010040a7291 */ /* 0x000fe400080f0eff */
[----:B------:R-:W-:-:S04]  /*0e60*/  ULEA UR13, UP0, UR6, UR18, 0x1 ;  /* 0x00000012060d7291 */ /* 0x000fc8000f8008ff */
[----:B------:R-:W-:Y:S02]  /*0e70*/  ULEA.HI.X UR6, UR6, UR19, UR10, 0x1, UP0 ;  /* 0x0000001306067291 */ /* 0x000fe400080f0c0a */
[----:B------:R-:W-:-:S04]  /*0e80*/  LEA R28, P0, R2, UR13, 0x2 ;  /* 0x0000000d021c7c11 */ /* 0x000fc8000f8010ff */
[----:B------:R-:W-:-:S03]  /*0e90*/  IADD3.X R29, PT, PT, R27, UR6, RZ, P0, !PT ;  /* 0x000000061b1d7c10 */ /* 0x000fc600087fe4ff */
[----:B------:R-:W-:Y:S02]  /*0ea0*/  IMAD.WIDE.U32 R16, R17, 0x10, R28 ;  /* 0x0000001011107825 */ /* 0x000fe400078e001c */
[----:B------:R-:W2:Y:S04]  /*0eb0*/  LDG.E R0, desc[UR14][R28.64] ;  /* 0x0000000e1c007981 */ /* 0x000ea8000c1e1900 */
[----:B------:R-:W3:Y:S04]  /*0ec0*/  LDG.E R22, desc[UR14][R28.64+0x10] ;  /* 0x0000100e1c167981 */ /* 0x000ee8000c1e1900 */
[----:B------:R-:W4:Y:S04]  /*0ed0*/  LDG.E R21, desc[UR14][R16.64] ;  /* 0x0000000e10157981 */ /* 0x000f28000c1e1900 */
[----:B------:R0:W5:Y:S01]  /*0ee0*/  LDG.E R23, desc[UR14][R16.64+0x10] ;  /* 0x0000100e10177981 */ /* 0x000162000c1e1900 */
[----:B------:R-:W-:Y:S01]  /*0ef0*/  LEA R18, P0, R24, UR12, 0x2 ;  /* 0x0000000c18127c11 */ /* 0x000fe2000f8010ff */
[----:B------:R-:W-:-:S03]  /*0f00*/  IMAD.U32 R13, RZ, RZ, UR21 ;  /* 0x00000015ff0d7e24 */ /* 0x000fc6000f8e00ff */
[----:B------:R-:W-:-:S03]  /*0f10*/  IADD3.X R19, PT, PT, R26, UR11, RZ, P0, !PT ;  /* 0x0000000b1a137c10 */ /* 0x000fc600087fe4ff */
[----:B0-----:R-:W-:Y:S02]  /*0f20*/  IMAD.WIDE.U32 R16, R13, 0x10, R18 ;  /* 0x000000100d107825 */ /* 0x001fe400078e0012 */
[----:B------:R-:W5:Y:S04]  /*0f30*/  LDG.E R12, desc[UR14][R18.64] ;  /* 0x0000000e120c7981 */ /* 0x000f68000c1e1900 */
[----:B------:R-:W5:Y:S04]  /*0f40*/  LDG.E R14, desc[UR14][R18.64+0x10] ;  /* 0x0000100e120e7981 */ /* 0x000f68000c1e1900 */
[----:B------:R-:W5:Y:S04]  /*0f50*/  LDG.E R13, desc[UR14][R16.64] ;  /* 0x0000000e100d7981 */ /* 0x000f68000c1e1900 */
[----:B------:R-:W5:Y:S01]  /*0f60*/  LDG.E R15, desc[UR14][R16.64+0x10] ;  /* 0x0000100e100f7981 */ /* 0x000f62000c1e1900 */
[----:B------:R-:W-:-:S02]  /*0f70*/  UIADD3 UR12, UP0, UPT, UR12, 0x20, URZ ;  /* 0x000000200c0c7890 */ /* 0x000fc4000ff1e0ff */
[----:B------:R-:W-:Y:S02]  /*0f80*/  UIADD3 UR5, UPT, UPT, UR5, 0x1, URZ ;  /* 0x0000000105057890 */ /* 0x000fe4000fffe0ff */
[----:B------:R-:W-:Y:S02]  /*0f90*/  UIADD3.X UR11, UPT, UPT, URZ, UR11, URZ, UP0, !UPT ;  /* 0x0000000bff0b7290 */ /* 0x000fe400087fe4ff */
[----:B------:R-:W-:Y:S02]  /*0fa0*/  UISETP.NE.AND UP0, UPT, UR5, URZ, UPT ;  /* 0x000000ff0500728c */ /* 0x000fe4000bf05270 */
[----:B------:R-:W-:Y:S01]  /*0fb0*/  ULEA UR4, UR7, UR4, 0x4 ;  /* 0x0000000407047291 */ /* 0x000fe2000f8e20ff */
[----:B--2---:R-:W-:Y:S04]  /*0fc0*/  MOVM.16.MT88 R20, R0 ;  /* 0x000000000014723a */ /* 0x004fe80000000000 */
[----:B---3--:R-:W-:Y:S04]  /*0fd0*/  MOVM.16.MT88 R22, R22 ;  /* 0x000000001616723a */ /* 0x008fe80000000000 */
[----:B----4-:R-:W0:Y:S04]  /*0fe0*/  MOVM.16.MT88 R21, R21 ;  /* 0x000000001515723a */ /* 0x010e280000000000 */
[----:B-----5:R-:W1:Y:S01]  /*0ff0*/  MOVM.16.MT88 R23, R23 ;  /* 0x000000001717723a */ /* 0x020e620000000000 */
[C---:B0-----:R-:W-:Y:S08]  /*1000*/  HMMA.16816.F32 R4, R12.reuse, R20, R4 ;  /* 0x000000140c04723c */ /* 0x041ff00000001804 */
[----:B-1----:R-:W-:Y:S01]  /*1010*/  HMMA.16816.F32 R8, R12, R22, R8 ;  /* 0x000000160c08723c */ /* 0x002fe20000001808 */
[----:B------:R-:W-:-:S04]  /*1020*/  NOP ;  /* 0x0000000000007918 */ /* 0x000fc80000000000 */
[----:B------:R-:W-:-:S15]  /*1030*/  BRA.U UP0, `(.L_x_3) ;  /* 0xfffffffd007c7547 */ /* 0x000fde000b83ffff */
.L_x_0:
[----:B------:R-:W0:Y:S01]  /*1040*/  S2R R0, SR_LANEID ;  /* 0x0000000000007919 */ /* 0x000e220000000000 */
[----:B------:R-:W1:Y:S01]  /*1050*/  LDCU.64 UR10, c[0x0][0x390] ;  /* 0x00007200ff0a77ac */ /* 0x000e620008000a00 */
[----:B------:R-:W-:Y:S01]  /*1060*/  IMAD.MOV.U32 R3, RZ, RZ, RZ ;  /* 0x000000ffff037224 */ /* 0x000fe200078e00ff */
[----:B------:R-:W-:Y:S02]  /*1070*/  UIMAD UR9, UR9, UR7, URZ ;  /* 0x00000007090972a4 */ /* 0x000fe4000f8e02ff */
[----:B------:R-:W-:Y:S02]  /*1080*/  USHF.L.U32 UR5, UR8, 0x4, URZ ;  /* 0x0000000408057899 */ /* 0x000fe400080006ff */
[----:B------:R-:W-:Y:S02]  /*1090*/  USHF.L.U32 UR9, UR9, 0x4, URZ ;  /* 0x0000000409097899 */ /* 0x000fe400080006ff */
[----:B------:R-:W-:Y:S02]  /*10a0*/  USHF.R.S32.HI UR4, URZ, 0x1f, UR5 ;  /* 0x0000001fff047899 */ /* 0x000fe40008011405 */
[----:B------:R-:W-:-:S02]  /*10b0*/  UIADD3 UR5, UP0, UPT, UR9, UR5, URZ ;  /* 0x0000000509057290 */ /* 0x000fc4000ff1e0ff */
[----:B------:R-:W-:Y:S02]  /*10c0*/  USHF.R.U32.HI UR7, URZ, 0x1, UR7 ;  /* 0x00000001ff077899 */ /* 0x000fe40008011607 */
[----:B------:R-:W-:Y:S02]  /*10d0*/  ULEA.HI.X.SX32 UR9, UR9, UR4, 0x1, UP0 ;  /* 0x0000000409097291 */ /* 0x000fe400080f0eff */
[----:B-1----:R-:W-:-:S04]  /*10e0*/  ULEA UR4, UP0, UR5, UR10, 0x2 ;  /* 0x0000000a05047291 */ /* 0x002fc8000f8010ff */
[----:B------:R-:W-:Y:S01]  /*10f0*/  ULEA.HI.X UR5, UR5, UR11, UR9, 0x2, UP0 ;  /* 0x0000000b05057291 */ /* 0x000fe200080f1409 */
[----:B0-----:R-:W-:Y:S02]  /*1100*/  LOP3.LUT R2, R0, 0x3, RZ, 0xc0, !PT ;  /* 0x0000000300027812 */ /* 0x001fe400078ec0ff */
[----:B------:R-:W-:-:S05]  /*1110*/  SHF.R.U32.HI R13, RZ, 0x2, R0 ;  /* 0x00000002ff0d7819 */ /* 0x000fca0000011600 */
[----:B------:R-:W-:-:S03]  /*1120*/  IMAD.WIDE.U32 R12, R13, UR7, R2 ;  /* 0x000000070d0c7c25 */ /* 0x000fc6000f8e0002 */
[----:B------:R-:W-:-:S04]  /*1130*/  LEA R2, P0, R12, UR4, 0x3 ;  /* 0x000000040c027c11 */ /* 0x000fc8000f8018ff */
[----:B------:R-:W-:Y:S01]  /*1140*/  LEA.HI.X R3, R12, UR5, R13, 0x3, P0 ;  /* 0x000000050c037c11 */ /* 0x000fe200080f1c0d */
[----:B------:R-:W-:-:S04]  /*1150*/  IMAD.U32 R13, RZ, RZ, UR7 ;  /* 0x00000007ff0d7e24 */ /* 0x000fc8000f8e00ff */
[----:B------:R-:W-:Y:S01]  /*1160*/  IMAD.WIDE.U32 R12, R13, 0x40, R2 ;  /* 0x000000400d0c7825 */ /* 0x000fe200078e0002 */
[----:B------:R-:W-:Y:S04]  /*1170*/  STG.E.64 desc[UR14][R2.64], R4 ;  /* 0x0000000402007986 */ /* 0x000fe8000c101b0e */
[----:B------:R-:W-:Y:S04]  /*1180*/  STG.E.64 desc[UR14][R12.64], R6 ;  /* 0x000000060c007986 */ /* 0x000fe8000c101b0e */
[----:B------:R-:W-:Y:S04]  /*1190*/  STG.E.64 desc[UR14][R2.64+0x20], R8 ;  /* 0x0000200802007986 */ /* 0x000fe8000c101b0e */
[----:B------:R-:W-:Y:S01]  /*11a0*/  STG.E.64 desc[UR14][R12.64+0x20], R10 ;  /* 0x0000200a0c007986 */ /* 0x000fe2000c101b0e */
[----:B------:R-:W-:Y:S05]  /*11b0*/  EXIT ;  /* 0x000000000000794d */ /* 0x000fea0003800000 */
.L_x_4:
[----:B------:R-:W-:-:S00]  /*11c0*/  BRA `(.L_x_4) ;  /* 0xfffffffc00fc7947 */ /* 0x000fc0000383ffff */
[----:B------:R-:W-:-:S00]  /*11d0*/  NOP ;  /* 0x0000000000007918 */ /* 0x000fc00000000000 */
        /* <DEDUP_REMOVED lines=10> */
.L_x_11:


//--------------------- .text._Z19naive_matmul_kernelPK6__halfS1_Pfiii --------------------------
	.section	.text._Z19naive_matmul_kernelPK6__halfS1_Pfiii,"ax",@progbits
	.align	128
        .global         _Z19naive_matmul_kernelPK6__halfS1_Pfiii
        .type           _Z19naive_matmul_kernelPK6__halfS1_Pfiii,@function
        .size           _Z19naive_matmul_kernelPK6__halfS1_Pfiii,(.L_x_12 - _Z19naive_matmul_kernelPK6__halfS1_Pfiii)
        .other          _Z19naive_matmul_kernelPK6__halfS1_Pfiii,@"STO_CUDA_ENTRY STV_DEFAULT"
_Z19naive_matmul_kernelPK6__halfS1_Pfiii:
.text._Z19naive_matmul_kernelPK6__halfS1_Pfiii:
[----:B------:R-:W-:Y:S01]  /*0000*/  LDC R1, c[0x0][0x37c] ;  /* 0x0000df00ff017b82 */ /* 0x000fe20000000800 */
[----:B------:R-:W0:Y:S07]  /*0010*/  S2R R5, SR_TID.X ;  /* 0x0000000000057919 */ /* 0x000e2e0000002100 */
[----:B------:R-:W1:Y:S01]  /*0020*/  LDC R19, c[0x0][0x364] ;  /* 0x0000d900ff137b82 */ /* 0x000e620000000800 */
[----:B------:R-:W1:Y:S07]  /*0030*/  S2R R4, SR_TID.Y ;  /* 0x0000000000047919 */ /* 0x000e6e0000002200 */
[----:B------:R-:W0:Y:S08]  /*0040*/  S2UR UR5, SR_CTAID.X ;  /* 0x00000000000579c3 */ /* 0x000e300000002500 */
[----:B------:R-:W0:Y:S08]  /*0050*/  LDC R0, c[0x0][0x360] ;  /* 0x0000d800ff007b82 */ /* 0x000e300000000800 */
[----:B------:R-:W1:Y:S08]  /*0060*/  S2UR UR4, SR_CTAID.Y ;  /* 0x00000000000479c3 */ /* 0x000e700000002600 */
[----:B------:R-:W2:Y:S01]  /*0070*/  LDC.64 R2, c[0x0][0x398] ;  /* 0x0000e600ff027b82 */ /* 0x000ea20000000a00 */
[----:B0-----:R-:W-:-:S02]  /*0080*/  IMAD R0, R0, UR5, R5 ;  /* 0x0000000500007c24 */ /* 0x001fc4000f8e0205 */
[----:B-1----:R-:W-:-:S03]  /*0090*/  IMAD R19, R19, UR4, R4 ;  /* 0x0000000413137c24 */ /* 0x002fc6000f8e0204 */
[----:B--2---:R-:W-:-:S04]  /*00a0*/  ISETP.GE.AND P0, PT, R0, R3, PT ;  /* 0x000000030000720c */ /* 0x004fc80003f06270 */
[----:B------:R-:W-:-:S13]  /*00b0*/  ISETP.GE.OR P0, PT, R19, R2, P0 ;  /* 0x000000021300720c */ /* 0x000fda0000706670 */
[----:B------:R-:W-:Y:S05]  /*00c0*/  @P0 EXIT ;  /* 0x000000000000094d */ /* 0x000fea0003800000 */
[----:B------:R-:W0:Y:S01]  /*00d0*/  LDCU UR5, c[0x0][0x3a0] ;  /* 0x00007400ff0577ac */ /* 0x000e220008000800 */
[----:B------:R-:W-:Y:S01]  /*00e0*/  HFMA2 R23, -RZ, RZ, 0, 0 ;  /* 0x00000000ff177431 */ /* 0x000fe200000001ff */
[----:B------:R-:W1:Y:S01]  /*00f0*/  LDCU.64 UR8, c[0x0][0x358] ;  /* 0x00006b00ff0877ac */ /* 0x000e620008000a00 */
[----:B0-----:R-:W-:-:S09]  /*0100*/  UISETP.GE.AND UP0, UPT, UR5, 0x1, UPT ;  /* 0x000000010500788c */ /* 0x001fd2000bf06270 */
[----:B-1----:R-:W-:Y:S05]  /*0110*/  BRA.U !UP0, `(.L_x_5) ;  /* 0x0000000908587547 */ /* 0x002fea000b800000 */
[----:B------:R-:W-:Y:S02]  /*0120*/  UISETP.GE.U32.AND UP1, UPT, UR5, 0x8, UPT ;  /* 0x000000080500788c */ /* 0x000fe4000bf26070 */
[----:B------:R-:W-:Y:S01]  /*0130*/  IMAD R18, R19, UR5, RZ ;  /* 0x0000000513127c24 */ /* 0x000fe2000f8e02ff */
[----:B------:R-:W-:Y:S01]  /*0140*/  ULOP3.LUT UR6, UR5, 0x7, URZ, 0xc0, !UPT ;  /* 0x0000000705067892 */ /* 0x000fe2000f8ec0ff */
[----:B------:R-:W-:Y:S01]  /*0150*/  MOV R23, RZ ;  /* 0x000000ff00177202 */ /* 0x000fe20000000f00 */
[----:B------:R-:W-:Y:S02]  /*0160*/  UMOV UR4, URZ ;  /* 0x000000ff00047c82 */ /* 0x000fe40008000000 */
[----:B------:R-:W-:Y:S02]  /*0170*/  UISETP.NE.AND UP0, UPT, UR6, URZ, UPT ;  /* 0x000000ff0600728c */ /* 0x000fe4000bf05270 */
[----:B------:R-:W-:Y:S09]  /*0180*/  BRA.U !UP1, `(.L_x_6) ;  /* 0x0000000109fc7547 */ /* 0x000ff2000b800000 */
[----:B------:R-:W0:Y:S01]  /*0190*/  LDC.64 R4, c[0x0][0x380] ;  /* 0x0000e000ff047b82 */ /* 0x000e220000000a00 */
[----:B------:R-:W-:Y:S01]  /*01a0*/  ULOP3.LUT UR4, UR5, 0x7ffffff8, URZ, 0xc0, !UPT ;  /* 0x7ffffff805047892 */ /* 0x000fe2000f8ec0ff */
[----:B------:R-:W-:Y:S02]  /*01b0*/  MOV R23, RZ ;  /* 0x000000ff00177202 */ /* 0x000fe40000000f00 */
[----:B------:R-:W-:Y:S01]  /*01c0*/  MOV R2, R0 ;  /* 0x0000000000027202 */ /* 0x000fe20000000f00 */
[----:B------:R-:W-:Y:S01]  /*01d0*/  UIADD3 UR7, UPT, UPT, -UR4, URZ, URZ ;  /* 0x000000ff04077290 */ /* 0x000fe2000fffe1ff */
[----:B0-----:R-:W-:-:S03]  /*01e0*/  IMAD.WIDE.U32 R4, R18, 0x2, R4 ;  /* 0x0000000212047825 */ /* 0x001fc600078e0004 */
[----:B------:R-:W-:-:S04]  /*01f0*/  IADD3 R4, P0, PT, R4, 0x8, RZ ;  /* 0x0000000804047810 */ /* 0x000fc80007f1e0ff */
[----:B------:R-:W-:-:S09]  /*0200*/  IADD3.X R5, PT, PT, RZ, R5, RZ, P0, !PT ;  /* 0x00000005ff057210 */ /* 0x000fd200007fe4ff */
.L_x_7:
[----:B------:R-:W0:Y:S01]  /*0210*/  LDC.64 R14, c[0x0][0x388] ;  /* 0x0000e200ff0e7b82 */ /* 0x000e220000000a00 */
[----:B------:R-:W2:Y:S04]  /*0220*/  LDG.E.U16 R20, desc[UR8][R4.64+-0x8] ;  /* 0xfffff80804147981 */ /* 0x000ea8000c1e1500 */
[----:B------:R-:W3:Y:S04]  /*0230*/  LDG.E.U16 R21, desc[UR8][R4.64+-0x6] ;  /* 0xfffffa0804157981 */ /* 0x000ee8000c1e1500 */
[----:B------:R-:W4:Y:S04]  /*0240*/  LDG.E.U16 R24, desc[UR8][R4.64+-0x4] ;  /* 0xfffffc0804187981 */ /* 0x000f28000c1e1500 */
[----:B------:R-:W5:Y:S04]  /*0250*/  LDG.E.U16 R27, desc[UR8][R4.64+-0x2] ;  /* 0xfffffe08041b7981 */ /* 0x000f68000c1e1500 */
[----:B------:R-:W5:Y:S04]  /*0260*/  LDG.E.U16 R26, desc[UR8][R4.64] ;  /* 0x00000008041a7981 */ /* 0x000f68000c1e1500 */
[----:B------:R-:W5:Y:S01]  /*0270*/  LDG.E.U16 R28, desc[UR8][R4.64+0x2] ;  /* 0x00000208041c7981 */ /* 0x000f62000c1e1500 */
[----:B0-----:R-:W-:-:S05]  /*0280*/  IMAD.WIDE R14, R2, 0x2, R14 ;  /* 0x00000002020e7825 */ /* 0x001fca00078e020e */
[----:B------:R0:W5:Y:S01]  /*0290*/  LDG.E.U16 R22, desc[UR8][R14.64] ;  /* 0x000000080e167981 */ /* 0x000162000c1e1500 */
[----:B------:R-:W-:-:S05]  /*02a0*/  IMAD.WIDE R16, R3, 0x2, R14 ;  /* 0x0000000203107825 */ /* 0x000fca00078e020e */
[----:B------:R1:W5:Y:S01]  /*02b0*/  LDG.E.U16 R25, desc[UR8][R16.64] ;  /* 0x0000000810197981 */ /* 0x000362000c1e1500 */
[----:B------:R-:W-:-:S04]  /*02c0*/  IMAD.WIDE R10, R3, 0x2, R16 ;  /* 0x00000002030a7825 */ /* 0x000fc800078e0210 */
[C---:B------:R-:W-:Y:S02]  /*02d0*/  IMAD.WIDE R8, R3.reuse, 0x2, R10 ;  /* 0x0000000203087825 */ /* 0x040fe400078e020a */
[----:B------:R-:W5:Y:S02]  /*02e0*/  LDG.E.U16 R10, desc[UR8][R10.64] ;  /* 0x000000080a0a7981 */ /* 0x000f64000c1e1500 */
[C---:B------:R-:W-:Y:S02]  /*02f0*/  IMAD.WIDE R6, R3.reuse, 0x2, R8 ;  /* 0x0000000203067825 */ /* 0x040fe400078e0208 */
[----:B------:R-:W5:Y:S02]  /*0300*/  LDG.E.U16 R8, desc[UR8][R8.64] ;  /* 0x0000000808087981 */ /* 0x000f64000c1e1500 */
[C---:B------:R-:W-:Y:S02]  /*0310*/  IMAD.WIDE R12, R3.reuse, 0x2, R6 ;  /* 0x00000002030c7825 */ /* 0x040fe400078e0206 */
[----:B------:R-:W5:Y:S04]  /*0320*/  LDG.E.U16 R11, desc[UR8][R4.64+0x4] ;  /* 0x00000408040b7981 */ /* 0x000f68000c1e1500 */
[----:B------:R-:W5:Y:S01]  /*0330*/  LDG.E.U16 R6, desc[UR8][R6.64] ;  /* 0x0000000806067981 */ /* 0x000f62000c1e1500 */
[----:B0-----:R-:W-:-:S03]  /*0340*/  IMAD.WIDE R14, R3, 0x2, R12 ;  /* 0x00000002030e7825 */ /* 0x001fc600078e020c */
[----:B------:R-:W5:Y:S01]  /*0350*/  LDG.E.U16 R12, desc[UR8][R12.64] ;  /* 0x000000080c0c7981 */ /* 0x000f62000c1e1500 */
[----:B-1----:R-:W-:-:S03]  /*0360*/  IMAD.WIDE R16, R3, 0x2, R14 ;  /* 0x0000000203107825 */ /* 0x002fc600078e020e */
[----:B------:R0:W5:Y:S04]  /*0370*/  LDG.E.U16 R9, desc[UR8][R4.64+0x6] ;  /* 0x0000060804097981 */ /* 0x000168000c1e1500 */
[----:B------:R-:W5:Y:S04]  /*0380*/  LDG.E.U16 R14, desc[UR8][R14.64] ;  /* 0x000000080e0e7981 */ /* 0x000f68000c1e1500 */
[----:B------:R-:W5:Y:S01]  /*0390*/  LDG.E.U16 R16, desc[UR8][R16.64] ;  /* 0x0000000810107981 */ /* 0x000f62000c1e1500 */
[----:B------:R-:W-:-:S04]  /*03a0*/  UIADD3 UR7, UPT, UPT, UR7, 0x8, URZ ;  /* 0x0000000807077890 */ /* 0x000fc8000fffe0ff */
[----:B------:R-:W-:Y:S01]  /*03b0*/  UISETP.NE.AND UP1, UPT, UR7, URZ, UPT ;  /* 0x000000ff0700728c */ /* 0x000fe2000bf25270 */
[----:B0-----:R-:W-:Y:S02]  /*03c0*/  IADD3 R4, P0, PT, R4, 0x10, RZ ;  /* 0x0000001004047810 */ /* 0x001fe40007f1e0ff */
[----:B------:R-:W-:Y:S02]  /*03d0*/  LEA R2, R3, R2, 0x3 ;  /* 0x0000000203027211 */ /* 0x000fe400078e18ff */
[----:B------:R-:W-:Y:S01]  /*03e0*/  IADD3.X R5, PT, PT, RZ, R5, RZ, P0, !PT ;  /* 0x00000005ff057210 */ /* 0x000fe200007fe4ff */
[----:B--2---:R-:W-:Y:S02]  /*03f0*/  HADD2.F32 R20, -RZ, R20.H0_H0 ;  /* 0x20000014ff147230 */ /* 0x004fe40000004100 */
[----:B---3--:R-:W-:Y:S02]  /*0400*/  HADD2.F32 R21, -RZ, R21.H0_H0 ;  /* 0x20000015ff157230 */ /* 0x008fe40000004100 */
[----:B----4-:R-:W-:-:S02]  /*0410*/  HADD2.F32 R7, -RZ, R24.H0_H0 ;  /* 0x20000018ff077230 */ /* 0x010fc40000004100 */
[----:B-----5:R-:W-:-:S05]  /*0420*/  HADD2.F32 R22, -RZ, R22.H0_H0 ;  /* 0x20000016ff167230 */ /* 0x020fca0000004100 */
[----:B------:R-:W-:Y:S01]  /*0430*/  FFMA R20, R20, R22, R23 ;  /* 0x0000001614147223 */ /* 0x000fe20000000017 */
[----:B------:R-:W-:Y:S02]  /*0440*/  HADD2.F32 R25, -RZ, R25.H0_H0 ;  /* 0x20000019ff197230 */ /* 0x000fe40000004100 */
[----:B------:R-:W-:-:S03]  /*0450*/  HADD2.F32 R22, -RZ, R27.H0_H0 ;  /* 0x2000001bff167230 */ /* 0x000fc60000004100 */
        /* <DEDUP_REMOVED lines=10> */
[----:B------:R-:W-:-:S03]  /*0500*/  HADD2.F32 R11, -RZ, R11.H0_H0 ;  /* 0x2000000bff0b7230 */ /* 0x000fc60000004100 */
[----:B------:R-:W-:Y:S01]  /*0510*/  FFMA R6, R13, R12, R6 ;  /* 0x0000000c0d067223 */ /* 0x000fe20000000006 */
[----:B------:R-:W-:Y:S02]  /*0520*/  HADD2.F32 R14, -RZ, R14.H0_H0 ;  /* 0x2000000eff0e7230 */ /* 0x000fe40000004100 */
[----:B------:R-:W-:Y:S02]  /*0530*/  HADD2.F32 R9, -RZ, R9.H0_H0 ;  /* 0x20000009ff097230 */ /* 0x000fe40000004100 */
[----:B------:R-:W-:Y:S02]  /*0540*/  HADD2.F32 R16, -RZ, R16.H0_H0 ;  /* 0x20000010ff107230 */ /* 0x000fe40000004100 */
[----:B------:R-:W-:-:S04]  /*0550*/  FFMA R6, R11, R14, R6 ;  /* 0x0000000e0b067223 */ /* 0x000fc80000000006 */
[----:B------:R-:W-:Y:S01]  /*0560*/  FFMA R23, R9, R16, R6 ;  /* 0x0000001009177223 */ /* 0x000fe20000000006 */
[----:B------:R-:W-:Y:S06]  /*0570*/  BRA.U UP1, `(.L_x_7) ;  /* 0xfffffffd01247547 */ /* 0x000fec000b83ffff */
.L_x_6:
[----:B------:R-:W-:Y:S05]  /*0580*/  BRA.U !UP0, `(.L_x_5) ;  /* 0x00000005083c7547 */ /* 0x000fea000b800000 */
[----:B------:R-:W-:Y:S02]  /*0590*/  UISETP.GE.U32.AND UP0, UPT, UR6, 0x4, UPT ;  /* 0x000000040600788c */ /* 0x000fe4000bf06070 */
[----:B------:R-:W-:-:S04]  /*05a0*/  ULOP3.LUT UR7, UR5, 0x3, URZ, 0xc0, !UPT ;  /* 0x0000000305077892 */ /* 0x000fc8000f8ec0ff */
[----:B------:R-:W-:-:S03]  /*05b0*/  UISETP.NE.AND UP1, UPT, UR7, URZ, UPT ;  /* 0x000000ff0700728c */ /* 0x000fc6000bf25270 */
[----:B------:R-:W-:Y:S08]  /*05c0*/  BRA.U !UP0, `(.L_x_8) ;  /* 0x00000001088c7547 */ /* 0x000ff0000b800000 */
[----:B------:R-:W0:Y:S01]  /*05d0*/  LDC.64 R10, c[0x0][0x388] ;  /* 0x0000e200ff0a7b82 */ /* 0x000e220000000a00 */
[----:B------:R-:W1:Y:S01]  /*05e0*/  LDCU.64 UR10, c[0x0][0x380] ;  /* 0x00007000ff0a77ac */ /* 0x000e620008000a00 */
[----:B------:R-:W-:Y:S01]  /*05f0*/  IMAD R7, R3, UR4, R0 ;  /* 0x0000000403077c24 */ /* 0x000fe2000f8e0200 */
[C---:B------:R-:W-:Y:S02]  /*0600*/  IADD3 R5, PT, PT, R18.reuse, UR4, RZ ;  /* 0x0000000412057c10 */ /* 0x040fe4000fffe0ff */
[----:B------:R-:W-:-:S03]  /*0610*/  IADD3 R2, P0, PT, R18, UR4, RZ ;  /* 0x0000000412027c10 */ /* 0x000fc6000ff1e0ff */
[----:B------:R-:W2:Y:S01]  /*0620*/  LDC.64 R8, c[0x0][0x380] ;  /* 0x0000e000ff087b82 */ /* 0x000ea20000000a00 */
[----:B0-----:R-:W-:-:S04]  /*0630*/  IMAD.WIDE R10, R7, 0x2, R10 ;  /* 0x00000002070a7825 */ /* 0x001fc800078e020a */
[----:B------:R-:W-:Y:S02]  /*0640*/  IMAD.WIDE R12, R3, 0x2, R10 ;  /* 0x00000002030c7825 */ /* 0x000fe400078e020a */
[----:B------:R-:W3:Y:S02]  /*0650*/  LDG.E.U16 R10, desc[UR8][R10.64] ;  /* 0x000000080a0a7981 */ /* 0x000ee4000c1e1500 */
[----:B--2---:R-:W-:Y:S01]  /*0660*/  IMAD.WIDE.U32 R8, R5, 0x2, R8 ;  /* 0x0000000205087825 */ /* 0x004fe200078e0008 */
[----:B------:R-:W-:Y:S02]  /*0670*/  IADD3.X R5, PT, PT, RZ, RZ, RZ, P0, !PT ;  /* 0x000000ffff057210 */ /* 0x000fe400007fe4ff */
[C---:B-1----:R-:W-:Y:S01]  /*0680*/  LEA R4, P0, R2.reuse, UR10, 0x1 ;  /* 0x0000000a02047c11 */ /* 0x042fe2000f8008ff */
[----:B------:R-:W-:Y:S02]  /*0690*/  IMAD.WIDE R14, R3, 0x2, R12 ;  /* 0x00000002030e7825 */ /* 0x000fe400078e020c */
[----:B------:R-:W2:Y:S01]  /*06a0*/  LDG.E.U16 R8, desc[UR8][R8.64] ;  /* 0x0000000808087981 */ /* 0x000ea2000c1e1500 */
[----:B------:R-:W-:-:S03]  /*06b0*/  LEA.HI.X R5, R2, UR11, R5, 0x1, P0 ;  /* 0x0000000b02057c11 */ /* 0x000fc600080f0c05 */
[----:B------:R-:W4:Y:S01]  /*06c0*/  LDG.E.U16 R12, desc[UR8][R12.64] ;  /* 0x000000080c0c7981 */ /* 0x000f22000c1e1500 */
[----:B------:R-:W-:-:S03]  /*06d0*/  IMAD.WIDE R6, R3, 0x2, R14 ;  /* 0x0000000203067825 */ /* 0x000fc600078e020e */
[----:B------:R-:W5:Y:S04]  /*06e0*/  LDG.E.U16 R16, desc[UR8][R4.64+0x2] ;  /* 0x0000020804107981 */ /* 0x000f68000c1e1500 */
[----:B------:R-:W5:Y:S04]  /*06f0*/  LDG.E.U16 R17, desc[UR8][R4.64+0x4] ;  /* 0x0000040804117981 */ /* 0x000f68000c1e1500 */
[----:B------:R-:W5:Y:S04]  /*0700*/  LDG.E.U16 R14, desc[UR8][R14.64] ;  /* 0x000000080e0e7981 */ /* 0x000f68000c1e1500 */
[----:B------:R-:W5:Y:S04]  /*0710*/  LDG.E.U16 R20, desc[UR8][R4.64+0x6] ;  /* 0x0000060804147981 */ /* 0x000f68000c1e1500 */
[----:B------:R-:W5:Y:S01]  /*0720*/  LDG.E.U16 R6, desc[UR8][R6.64] ;  /* 0x0000000806067981 */ /* 0x000f62000c1e1500 */
[----:B------:R-:W-:Y:S01]  /*0730*/  UIADD3 UR4, UPT, UPT, UR4, 0x4, URZ ;  /* 0x0000000404047890 */ /* 0x000fe2000fffe0ff */
[----:B--2---:R-:W-:-:S02]  /*0740*/  HADD2.F32 R2, -RZ, R8.H0_H0 ;  /* 0x20000008ff027230 */ /* 0x004fc40000004100 */
[----:B---3--:R-:W-:Y:S02]  /*0750*/  HADD2.F32 R8, -RZ, R10.H0_H0 ;  /* 0x2000000aff087230 */ /* 0x008fe40000004100 */
[----:B----4-:R-:W-:-:S03]  /*0760*/  HADD2.F32 R10, -RZ, R12.H0_H0 ;  /* 0x2000000cff0a7230 */ /* 0x010fc60000004100 */
[----:B------:R-:W-:Y:S01]  /*0770*/  FFMA R2, R2, R8, R23 ;  /* 0x0000000802027223 */ /* 0x000fe20000000017 */
[----:B-----5:R-:W-:Y:S02]  /*0780*/  HADD2.F32 R9, -RZ, R16.H0_H0 ;  /* 0x20000010ff097230 */ /* 0x020fe40000004100 */
[----:B------:R-:W-:-:S03]  /*0790*/  HADD2.F32 R17, -RZ, R17.H0_H0 ;  /* 0x20000011ff117230 */ /* 0x000fc60000004100 */
[----:B------:R-:W-:Y:S01]  /*07a0*/  FFMA R2, R9, R10, R2 ;  /* 0x0000000a09027223 */ /* 0x000fe20000000002 */
[----:B------:R-:W-:Y:S02]  /*07b0*/  HADD2.F32 R8, -RZ, R14.H0_H0 ;  /* 0x2000000eff087230 */ /* 0x000fe40000004100 */
[----:B------:R-:W-:-:S03]  /*07c0*/  HADD2.F32 R23, -RZ, R20.H0_H0 ;  /* 0x20000014ff177230 */ /* 0x000fc60000004100 */
[----:B------:R-:W-:Y:S01]  /*07d0*/  FFMA R2, R17, R8, R2 ;  /* 0x0000000811027223 */ /* 0x000fe20000000002 */
[----:B------:R-:W-:-:S05]  /*07e0*/  HADD2.F32 R6, -RZ, R6.H0_H0 ;  /* 0x20000006ff067230 */ /* 0x000fca0000004100 */
[----:B------:R-:W-:-:S07]  /*07f0*/  FFMA R23, R23, R6, R2 ;  /* 0x0000000617177223 */ /* 0x000fce0000000002 */
.L_x_8:
[----:B------:R-:W-:Y:S05]  /*0800*/  BRA.U !UP1, `(.L_x_5) ;  /* 0x00000001099c7547 */ /* 0x000fea000b800000 */
[----:B------:R-:W-:Y:S02]  /*0810*/  UISETP.NE.AND UP0, UPT, UR7, 0x1, UPT ;  /* 0x000000010700788c */ /* 0x000fe4000bf05270 */
[----:B------:R-:W-:-:S04]  /*0820*/  ULOP3.LUT UR5, UR5, 0x1, URZ, 0xc0, !UPT ;  /* 0x0000000105057892 */ /* 0x000fc8000f8ec0ff */
[----:B------:R-:W-:-:S03]  /*0830*/  UISETP.NE.U32.AND UP1, UPT, UR5, 0x1, UPT ;  /* 0x000000010500788c */ /* 0x000fc6000bf25070 */
[----:B------:R-:W-:Y:S08]  /*0840*/  BRA.U !UP0, `(.L_x_9) ;  /* 0x00000001085c7547 */ /* 0x000ff0000b800000 */
[----:B------:R-:W0:Y:S01]  /*0850*/  LDC.64 R6, c[0x0][0x388] ;  /* 0x0000e200ff067b82 */ /* 0x000e220000000a00 */
[----:B------:R-:W1:Y:S01]  /*0860*/  LDCU.64 UR6, c[0x0][0x380] ;  /* 0x00007000ff0677ac */ /* 0x000e620008000a00 */
[C---:B------:R-:W-:Y:S01]  /*0870*/  IADD3 R9, PT, PT, R18.reuse, UR4, RZ ;  /* 0x0000000412097c10 */ /* 0x040fe2000fffe0ff */
[----:B------:R-:W-:Y:S01]  /*0880*/  IMAD R11, R3, UR4, R0 ;  /* 0x00000004030b7c24 */ /* 0x000fe2000f8e0200 */
[----:B------:R-:W-:-:S04]  /*0890*/  IADD3 R2, P0, PT, R18, UR4, RZ ;  /* 0x0000000412027c10 */ /* 0x000fc8000ff1e0ff */
[----:B------:R-:W2:Y:S01]  /*08a0*/  LDC.64 R4, c[0x0][0x380] ;  /* 0x0000e000ff047b82 */ /* 0x000ea20000000a00 */
[----:B0-----:R-:W-:-:S04]  /*08b0*/  IMAD.WIDE R6, R11, 0x2, R6 ;  /* 0x000000020b067825 */ /* 0x001fc800078e0206 */
[----:B------:R-:W-:Y:S02]  /*08c0*/  IMAD.WIDE R10, R3, 0x2, R6 ;  /* 0x00000002030a7825 */ /* 0x000fe400078e0206 */
[----:B------:R-:W3:Y:S02]  /*08d0*/  LDG.E.U16 R6, desc[UR8][R6.64] ;  /* 0x0000000806067981 */ /* 0x000ee4000c1e1500 */
[----:B--2---:R-:W-:Y:S01]  /*08e0*/  IMAD.WIDE.U32 R4, R9, 0x2, R4 ;  /* 0x0000000209047825 */ /* 0x004fe200078e0004 */
[----:B------:R-:W-:Y:S01]  /*08f0*/  IADD3.X R9, PT, PT, RZ, RZ, RZ, P0, !PT ;  /* 0x000000ffff097210 */ /* 0x000fe200007fe4ff */
[----:B------:R-:W2:Y:S01]  /*0900*/  LDG.E.U16 R10, desc[UR8][R10.64] ;  /* 0x000000080a0a7981 */ /* 0x000ea2000c1e1500 */
[----:B-1----:R-:W-:-:S03]  /*0910*/  LEA R8, P0, R2, UR6, 0x1 ;  /* 0x0000000602087c11 */ /* 0x002fc6000f8008ff */
[----:B------:R-:W4:Y:S01]  /*0920*/  LDG.E.U16 R4, desc[UR8][R4.64] ;  /* 0x0000000804047981 */ /* 0x000f22000c1e1500 */
[----:B------:R-:W-:-:S05]  /*0930*/  LEA.HI.X R9, R2, UR7, R9, 0x1, P0 ;  /* 0x0000000702097c11 */ /* 0x000fca00080f0c09 */
[----:B------:R-:W5:Y:S01]  /*0940*/  LDG.E.U16 R8, desc[UR8][R8.64+0x2] ;  /* 0x0000020808087981 */ /* 0x000f62000c1e1500 */
[----:B------:R-:W-:Y:S01]  /*0950*/  UIADD3 UR4, UPT, UPT, UR4, 0x2, URZ ;  /* 0x0000000204047890 */ /* 0x000fe2000fffe0ff */
[----:B---3--:R-:W-:Y:S02]  /*0960*/  HADD2.F32 R12, -RZ, R6.H0_H0 ;  /* 0x20000006ff0c7230 */ /* 0x008fe40000004100 */
[----:B--2---:R-:W-:Y:S02]  /*0970*/  HADD2.F32 R14, -RZ, R10.H0_H0 ;  /* 0x2000000aff0e7230 */ /* 0x004fe40000004100 */
[----:B----4-:R-:W-:-:S05]  /*0980*/  HADD2.F32 R2, -RZ, R4.H0_H0 ;  /* 0x20000004ff027230 */ /* 0x010fca0000004100 */
[----:B------:R-:W-:Y:S01]  /*0990*/  FFMA R2, R2, R12, R23 ;  /* 0x0000000c02027223 */ /* 0x000fe20000000017 */
[----:B-----5:R-:W-:-:S05]  /*09a0*/  HADD2.F32 R13, -RZ, R8.H0_H0 ;  /* 0x20000008ff0d7230 */ /* 0x020fca0000004100 */
[----:B------:R-:W-:-:S07]  /*09b0*/  FFMA R23, R13, R14, R2 ;  /* 0x0000000e0d177223 */ /* 0x000fce0000000002 */
.L_x_9:
[----:B------:R-:W-:Y:S05]  /*09c0*/  BRA.U UP1, `(.L_x_5) ;  /* 0x00000001012c7547 */ /* 0x000fea000b800000 */
[----:B------:R-:W0:Y:S01]  /*09d0*/  LDC.64 R4, c[0x0][0x380] ;  /* 0x0000e000ff047b82 */ /* 0x000e220000000a00 */
[----:B------:R-:W-:Y:S01]  /*09e0*/  IADD3 R9, PT, PT, R18, UR4, RZ ;  /* 0x0000000412097c10 */ /* 0x000fe2000fffe0ff */
[----:B------:R-:W-:-:S06]  /*09f0*/  IMAD R11, R3, UR4, R0 ;  /* 0x00000004030b7c24 */ /* 0x000fcc000f8e0200 */
[----:B------:R-:W1:Y:S01]  /*0a00*/  LDC.64 R6, c[0x0][0x388] ;  /* 0x0000e200ff067b82 */ /* 0x000e620000000a00 */
[----:B0-----:R-:W-:-:S06]  /*0a10*/  IMAD.WIDE.U32 R4, R9, 0x2, R4 ;  /* 0x0000000209047825 */ /* 0x001fcc00078e0004 */
[----:B------:R-:W2:Y:S01]  /*0a20*/  LDG.E.U16 R4, desc[UR8][R4.64] ;  /* 0x0000000804047981 */ /* 0x000ea2000c1e1500 */
[----:B-1----:R-:W-:-:S06]  /*0a30*/  IMAD.WIDE R6, R11, 0x2, R6 ;  /* 0x000000020b067825 */ /* 0x002fcc00078e0206 */
[----:B------:R-:W3:Y:S01]  /*0a40*/  LDG.E.U16 R6, desc[UR8][R6.64] ;  /* 0x0000000806067981 */ /* 0x000ee2000c1e1500 */
[----:B--2---:R-:W-:Y:S02]  /*0a50*/  HADD2.F32 R2, -RZ, R4.H0_H0 ;  /* 0x20000004ff027230 */ /* 0x004fe40000004100 */
[----:B---3--:R-:W-:-:S05]  /*0a60*/  HADD2.F32 R8, -RZ, R6.H0_H0 ;  /* 0x20000006ff087230 */ /* 0x008fca0000004100 */
[----:B------:R-:W-:-:S07]  /*0a70*/  FFMA R23, R2, R8, R23 ;  /* 0x0000000802177223 */ /* 0x000fce0000000017 */
.L_x_5:
[----:B------:R-:W0:Y:S01]  /*0a80*/  LDC.64 R4, c[0x0][0x390] ;  /* 0x0000e400ff047b82 */ /* 0x000e220000000a00 */
[----:B------:R-:W-:-:S04]  /*0a90*/  IMAD R3, R19, R3, R0 ;  /* 0x0000000313037224 */ /* 0x000fc800078e0200 */
[----:B0-----:R-:W-:-:S05]  /*0aa0*/  IMAD.WIDE R2, R3, 0x4, R4 ;  /* 0x0000000403027825 */ /* 0x001fca00078e0204 */
[----:B------:R-:W-:Y:S01]  /*0ab0*/  STG.E desc[UR8][R2.64], R23 ;  /* 0x0000001702007986 */ /* 0x000fe2000c101908 */
[----:B------:R-:W-:Y:S05]  /*0ac0*/  EXIT ;  /* 0x000000000000794d */ /* 0x000fea0003800000 */
.L_x_10:
        /* <DEDUP_REMOVED lines=11> */
.L_x_12:


//--------------------- .nv.shared.reserved.0     --------------------------
	.section	.nv.shared.reserved.0,"aw",@nobits
	.weak		__nv_reservedSMEM_offset_0_alias
	.size		__nv_reservedSMEM_offset_0_alias, 0, 64
	.other		__nv_reservedSMEM_offset_0_alias,@"STO_CUDA_RESERVED_SHARED STV_DEFAULT"
__nv_reservedSMEM_offset_0_alias:
	.zero		0
	.zero		64


//--------------------- .nv.constant0._Z25tensor_core_matmul_kernelPK6__halfS1_Pfiii --------------------------
	.section	.nv.constant0._Z25tensor_core_matmul_kernelPK6__halfS1_Pfiii,"a",@progbits
	.sectionflags	@""
	.align	4
.nv.constant0._Z25tensor_core_matmul_kernelPK6__halfS1_Pfiii:
	.zero		932


//--------------------- .nv.constant0._Z19naive_matmul_kernelPK6__halfS1_Pfiii --------------------------
	.section	.nv.constant0._Z19naive_matmul_kernelPK6__halfS1_Pfiii,"a",@progbits
	.sectionflags	@""
	.align	4
.nv.constant0._Z19naive_matmul_kernelPK6__halfS1_Pfiii:
	.zero		932


//--------------------- SYMBOLS --------------------------

	.type		.nv.reservedSmem.offset0,@object
	.size		.nv.reservedSmem.offset0,0x4
